def matmul_kernel(
    a_ptr,
    b_ptr,
    c_ptr,
    M,
    N,
    K,
    stride_am,
    stride_ak,
    stride_bk,
    stride_bn,
    stride_cm,
    stride_cn,
    BLOCK_M: tl.constexpr,
    BLOCK_N: tl.constexpr,
    BLOCK_K: tl.constexpr,
    GROUP_M: tl.constexpr,
):
    pid = tl.program_id(axis=0)
    num_pid_m = tl.cdiv(M, BLOCK_M)
    num_pid_n = tl.cdiv(N, BLOCK_N)
    num_pid_in_group = GROUP_M * num_pid_n
    group_id = pid // num_pid_in_group
    first_pid_m = group_id * GROUP_M
    group_size_m = min(num_pid_m - first_pid_m, GROUP_M)
    pid_m = first_pid_m + ((pid % num_pid_in_group) % group_size_m)
    pid_n = (pid % num_pid_in_group) // group_size_m

    offs_am = (pid_m * BLOCK_M + tl.arange(0, BLOCK_M)) % M
    offs_bn = (pid_n * BLOCK_N + tl.arange(0, BLOCK_N)) % N
    offs_k = tl.arange(0, BLOCK_K)
    a_ptrs = a_ptr + offs_am[:, None] * stride_am + offs_k[None, :] * stride_ak
    b_ptrs = b_ptr + offs_k[:, None] * stride_bk + offs_bn[None, :] * stride_bn

    acc = tl.zeros((BLOCK_M, BLOCK_N), dtype=tl.float32)
    for kk in range(0, tl.cdiv(K, BLOCK_K)):
        a = tl.load(a_ptrs, mask=offs_k[None, :] < K - kk * BLOCK_K, other=0.0)
        b = tl.load(b_ptrs, mask=offs_k[:, None] < K - kk * BLOCK_K, other=0.0)
        acc = tl.dot(a, b, acc)
        a_ptrs += BLOCK_K * stride_ak
        b_ptrs += BLOCK_K * stride_bk

    c = acc.to(c_ptr.dtype.element_ty)
    offs_cm = pid_m * BLOCK_M + tl.arange(0, BLOCK_M)
    offs_cn = pid_n * BLOCK_N + tl.arange(0, BLOCK_N)
    c_ptrs = c_ptr + offs_cm[:, None] * stride_cm + offs_cn[None, :] * stride_cn
    mask = (offs_cm[:, None] < M) & (offs_cn[None, :] < N)
    tl.store(c_ptrs, c, mask=mask)

# config = {"BLOCK_K": 32, "BLOCK_M": 512, "BLOCK_N": 32, "GROUP_M": 8, "arch": "sm_100", "dtype": "bf16", "num_ctas": 1, "num_stages": 4, "num_warps": 8}
# arch = sm_100


// ===== COMPILED SASS (sm_100a) =====

	.target	sm_100a

	.elftype	@"ET_EXEC"


//--------------------- .note.nv.tkinfo           --------------------------
	.section	.note.nv.tkinfo,"",@"SHT_NOTE"
	.sectionflags	@"SHF_NOTE_NV_TKINFO"
	.tkinfo
        /*0018*/ 	.word	0x00000081
        /*0030*/ 	.string	""
        /*0030*/ 	.string	"ptxas-blackwell"
        /*0030*/ 	.string	"Cuda compilation tools, release 12.9, V12.9.86"
        /*0030*/ 	.string	"Build cuda_12.9.r12.9/compiler.36037853_0"
        /*0030*/ 	.string	"-v  -suppress-debug-info  -lineinfo  -arch sm_100a "



//--------------------- .note.nv.cuver            --------------------------
	.section	.note.nv.cuver,"",@"SHT_NOTE"
	.sectionflags	@"SHF_NOTE_NV_CUVER"
        /*0018*/ 	.short	0x0001
        /*001a*/ 	.short	0x0064
        /*001c*/ 	.short	0x0001
        /*001e*/ 	.short	0x0000
        /*0020*/ 	.short	0x0001
        /*0022*/ 	.short	0x0000


//--------------------- .nv.info                  --------------------------
	.section	.nv.info,"",@"SHT_CUDA_INFO"
	.align	4


	//----- nvinfo : EIATTR_REGCOUNT
	.align		4
        /*0000*/ 	.byte	0x04, 0x2f
        /*0002*/ 	.short	(.L_4 - .L_3)
	.align		4
.L_3:
        /*0004*/ 	.word	index@(matmul_kernel)
        /*0008*/ 	.word	0x000000e5


	//----- nvinfo : EIATTR_FRAME_SIZE
	.align		4
.L_4:
        /*000c*/ 	.byte	0x04, 0x11
        /*000e*/ 	.short	(.L_6 - .L_5)
	.align		4
.L_5:
        /*0010*/ 	.word	index@($__internal_2_$__cuda_sm10x_tcgen05_guardrail_trap_unallocated_columns_being_dealloced)
        /*0014*/ 	.word	0x00000000


	//----- nvinfo : EIATTR_FRAME_SIZE
	.align		4
.L_6:
        /*0018*/ 	.byte	0x04, 0x11
        /*001a*/ 	.short	(.L_8 - .L_7)
	.align		4
.L_7:
        /*001c*/ 	.word	index@($__internal_1_$__cuda_sm10x_tcgen05_guardrail_trap_phase_invalid_during_alloc)
        /*0020*/ 	.word	0x00000000


	//----- nvinfo : EIATTR_FRAME_SIZE
	.align		4
.L_8:
        /*0024*/ 	.byte	0x04, 0x11
        /*0026*/ 	.short	(.L_10 - .L_9)
	.align		4
.L_9:
        /*0028*/ 	.word	index@($__internal_0_$__cuda_sm10x_tcgen05_guardrail_trap_col_being_dealloced_not_returned_by_alloc)
        /*002c*/ 	.word	0x00000000


	//----- nvinfo : EIATTR_FRAME_SIZE
	.align		4
.L_10:
        /*0030*/ 	.byte	0x04, 0x11
        /*0032*/ 	.short	(.L_12 - .L_11)
	.align		4
.L_11:
        /*0034*/ 	.word	index@(matmul_kernel)
        /*0038*/ 	.word	0x00000000


	//----- nvinfo : EIATTR_MIN_STACK_SIZE
	.align		4
.L_12:
        /*003c*/ 	.byte	0x04, 0x12
        /*003e*/ 	.short	(.L_14 - .L_13)
	.align		4
.L_13:
        /*0040*/ 	.word	index@(matmul_kernel)
        /*0044*/ 	.word	0x00000000
.L_14:


//--------------------- .nv.info.matmul_kernel    --------------------------
	.section	.nv.info.matmul_kernel,"",@"SHT_CUDA_INFO"
	.sectionflags	@""
	.align	4


	//----- nvinfo : EIATTR_CUDA_API_VERSION
	.align		4
        /*0000*/ 	.byte	0x04, 0x37
        /*0002*/ 	.short	(.L_16 - .L_15)
.L_15:
        /*0004*/ 	.word	0x00000081


	//----- nvinfo : EIATTR_KPARAM_INFO
	.align		4
.L_16:
        /*0008*/ 	.byte	0x04, 0x17
        /*000a*/ 	.short	(.L_18 - .L_17)
.L_17:
        /*000c*/ 	.word	0x00000000
        /*0010*/ 	.short	0x000d
        /*0012*/ 	.short	0x0048
        /*0014*/ 	.byte	0x00, 0xf4, 0x21, 0x00


	//----- nvinfo : EIATTR_KPARAM_INFO
	.align		4
.L_18:
        /*0018*/ 	.byte	0x04, 0x17
        /*001a*/ 	.short	(.L_20 - .L_19)
.L_19:
        /*001c*/ 	.word	0x00000000
        /*0020*/ 	.short	0x000c
        /*0022*/ 	.short	0x0040
        /*0024*/ 	.byte	0x00, 0xf4, 0x21, 0x00


	//----- nvinfo : EIATTR_KPARAM_INFO
	.align		4
.L_20:
        /*0028*/ 	.byte	0x04, 0x17
        /*002a*/ 	.short	(.L_22 - .L_21)
.L_21:
        /*002c*/ 	.word	0x00000000
        /*0030*/ 	.short	0x000b
        /*0032*/ 	.short	0x0038
        /*0034*/ 	.byte	0x00, 0xf0, 0x11, 0x00


	//----- nvinfo : EIATTR_KPARAM_INFO
	.align		4
.L_22:
        /*0038*/ 	.byte	0x04, 0x17
        /*003a*/ 	.short	(.L_24 - .L_23)
.L_23:
        /*003c*/ 	.word	0x00000000
        /*0040*/ 	.short	0x000a
        /*0042*/ 	.short	0x0034
        /*0044*/ 	.byte	0x00, 0xf0, 0x11, 0x00


	//----- nvinfo : EIATTR_KPARAM_INFO
	.align		4
.L_24:
        /*0048*/ 	.byte	0x04, 0x17
        /*004a*/ 	.short	(.L_26 - .L_25)
.L_25:
        /*004c*/ 	.word	0x00000000
        /*0050*/ 	.short	0x0009
        /*0052*/ 	.short	0x0030
        /*0054*/ 	.byte	0x00, 0xf0, 0x11, 0x00


	//----- nvinfo : EIATTR_KPARAM_INFO
	.align		4
.L_26:
        /*0058*/ 	.byte	0x04, 0x17
        /*005a*/ 	.short	(.L_28 - .L_27)
.L_27:
        /*005c*/ 	.word	0x00000000
        /*0060*/ 	.short	0x0008
        /*0062*/ 	.short	0x002c
        /*0064*/ 	.byte	0x00, 0xf0, 0x11, 0x00


	//----- nvinfo : EIATTR_KPARAM_INFO
	.align		4
.L_28:
        /*0068*/ 	.byte	0x04, 0x17
        /*006a*/ 	.short	(.L_30 - .L_29)
.L_29:
        /*006c*/ 	.word	0x00000000
        /*0070*/ 	.short	0x0007
        /*0072*/ 	.short	0x0028
        /*0074*/ 	.byte	0x00, 0xf0, 0x11, 0x00


	//----- nvinfo : EIATTR_KPARAM_INFO
	.align		4
.L_30:
        /*0078*/ 	.byte	0x04, 0x17
        /*007a*/ 	.short	(.L_32 - .L_31)
.L_31:
        /*007c*/ 	.word	0x00000000
        /*0080*/ 	.short	0x0006
        /*0082*/ 	.short	0x0024
        /*0084*/ 	.byte	0x00, 0xf0, 0x11, 0x00


	//----- nvinfo : EIATTR_KPARAM_INFO
	.align		4
.L_32:
        /*0088*/ 	.byte	0x04, 0x17
        /*008a*/ 	.short	(.L_34 - .L_33)
.L_33:
        /*008c*/ 	.word	0x00000000
        /*0090*/ 	.short	0x0005
        /*0092*/ 	.short	0x0020
        /*0094*/ 	.byte	0x00, 0xf0, 0x11, 0x00


	//----- nvinfo : EIATTR_KPARAM_INFO
	.align		4
.L_34:
        /*0098*/ 	.byte	0x04, 0x17
        /*009a*/ 	.short	(.L_36 - .L_35)
.L_35:
        /*009c*/ 	.word	0x00000000
        /*00a0*/ 	.short	0x0004
        /*00a2*/ 	.short	0x001c
        /*00a4*/ 	.byte	0x00, 0xf0, 0x11, 0x00


	//----- nvinfo : EIATTR_KPARAM_INFO
	.align		4
.L_36:
        /*00a8*/ 	.byte	0x04, 0x17
        /*00aa*/ 	.short	(.L_38 - .L_37)
.L_37:
        /*00ac*/ 	.word	0x00000000
        /*00b0*/ 	.short	0x0003
        /*00b2*/ 	.short	0x0018
        /*00b4*/ 	.byte	0x00, 0xf0, 0x11, 0x00


	//----- nvinfo : EIATTR_KPARAM_INFO
	.align		4
.L_38:
        /*00b8*/ 	.byte	0x04, 0x17
        /*00ba*/ 	.short	(.L_40 - .L_39)
.L_39:
        /*00bc*/ 	.word	0x00000000
        /*00c0*/ 	.short	0x0002
        /*00c2*/ 	.short	0x0010
        /*00c4*/ 	.byte	0x00, 0xf4, 0x21, 0x00


	//----- nvinfo : EIATTR_KPARAM_INFO
	.align		4
.L_40:
        /*00c8*/ 	.byte	0x04, 0x17
        /*00ca*/ 	.short	(.L_42 - .L_41)
.L_41:
        /*00cc*/ 	.word	0x00000000
        /*00d0*/ 	.short	0x0001
        /*00d2*/ 	.short	0x0008
        /*00d4*/ 	.byte	0x00, 0xf4, 0x21, 0x00


	//----- nvinfo : EIATTR_KPARAM_INFO
	.align		4
.L_42:
        /*00d8*/ 	.byte	0x04, 0x17
        /*00da*/ 	.short	(.L_44 - .L_43)
.L_43:
        /*00dc*/ 	.word	0x00000000
        /*00e0*/ 	.short	0x0000
        /*00e2*/ 	.short	0x0000
        /*00e4*/ 	.byte	0x00, 0xf4, 0x21, 0x00


	//----- nvinfo : EIATTR_AT_ENTRY_FRAGMENTS
	.align		4
.L_44:
        /*00e8*/ 	.byte	0x04, 0x4f
        /*00ea*/ 	.short	(.L_46 - .L_45)


	//   ....[0]....
.L_45:
        /*00ec*/ 	.word	0x00000004


	//----- nvinfo : EIATTR_RESERVED_SMEM_USED
	.align		4
.L_46:
        /*00f0*/ 	.byte	0x01, 0x41
	.zero		2


	//----- nvinfo : EIATTR_SPARSE_MMA_MASK
	.align		4
        /*00f4*/ 	.byte	0x03, 0x50
        /*00f6*/ 	.short	0x0000


	//----- nvinfo : EIATTR_TCGEN05_1CTA_USED
	.align		4
        /*00f8*/ 	.byte	0x01, 0x51
	.zero		2


	//----- nvinfo : EIATTR_MAXREG_COUNT
	.align		4
        /*00fc*/ 	.byte	0x03, 0x1b
        /*00fe*/ 	.short	0x00ff


	//----- nvinfo : EIATTR_NUM_BARRIERS
	.align		4
        /*0100*/ 	.byte	0x02, 0x4c
        /*0102*/ 	.byte	0x01
	.zero		1


	//----- nvinfo : EIATTR_INT_WARP_WIDE_INSTR_OFFSETS
	.align		4
        /*0104*/ 	.byte	0x04, 0x31
        /*0106*/ 	.short	(.L_48 - .L_47)


	//   ....[0]....
.L_47:
        /*0108*/ 	.word	0x00001410


	//   ....[1]....
        /*010c*/ 	.word	0x00001450


	//   ....[2]....
        /*0110*/ 	.word	0x000028a0


	//   ....[3]....
        /*0114*/ 	.word	0x00006540


	//   ....[4]....
        /*0118*/ 	.word	0x00006590


	//----- nvinfo : EIATTR_COOP_GROUP_MASK_REGIDS
	.align		4
.L_48:
        /*011c*/ 	.byte	0x04, 0x29
        /*011e*/ 	.short	(.L_50 - .L_49)


	//   ....[0]....
.L_49:
        /*0120*/ 	.word	0xffffffff


	//   ....[1]....
        /*0124*/ 	.word	0xffffffff


	//   ....[2]....
        /*0128*/ 	.word	0xffffffff


	//   ....[3]....
        /*012c*/ 	.word	0xffffffff


	//----- nvinfo : EIATTR_COOP_GROUP_INSTR_OFFSETS
	.align		4
.L_50:
        /*0130*/ 	.byte	0x04, 0x28
        /*0132*/ 	.short	(.L_52 - .L_51)


	//   ....[0]....
.L_51:
        /*0134*/ 	.word	0x00000070


	//   ....[1]....
        /*0138*/ 	.word	0x00000330


	//   ....[2]....
        /*013c*/ 	.word	0x000063d0


	//   ....[3]....
        /*0140*/ 	.word	0x00006640


	//----- nvinfo : EIATTR_VRC_CTA_INIT_COUNT
	.align		4
.L_52:
        /*0144*/ 	.byte	0x02, 0x4a
        /*0146*/ 	.byte	0x80
	.zero		1


	//----- nvinfo : EIATTR_MBARRIER_INSTR_OFFSETS
	.align		4
        /*0148*/ 	.byte	0x04, 0x39
        /*014a*/ 	.short	(.L_54 - .L_53)


	//   ....[0]....
.L_53:
        /*014c*/ 	.word	0x000015f0
        /*0150*/ 	.word	0x000000ff
        /*0154*/ 	.word	0x00000000
        /*0158*/ 	.short	0x0100
        /*015a*/ 	.byte	0x0b
	.zero		1


	//   ....[1]....
        /*015c*/ 	.word	0x000028d0
        /*0160*/ 	.word	0x000000ff
        /*0164*/ 	.word	0x00011008
        /*0168*/ 	.short	0x0100
        /*016a*/ 	.byte	0x09
	.zero		1


	//   ....[2]....
        /*016c*/ 	.word	0x00003410
        /*0170*/ 	.word	0x000000ff
        /*0174*/ 	.word	0x00000000
        /*0178*/ 	.short	0x010a
        /*017a*/ 	.byte	0x0b
	.zero		1


	//   ....[3]....
        /*017c*/ 	.word	0x00004ac0
        /*0180*/ 	.word	0x000000ff
        /*0184*/ 	.word	0x00000000
        /*0188*/ 	.short	0x010a
        /*018a*/ 	.byte	0x0b
	.zero		1


	//   ....[4]....
        /*018c*/ 	.word	0x00004b80
        /*0190*/ 	.word	0x000000ff
        /*0194*/ 	.word	0x00011000
        /*0198*/ 	.short	0x0108
        /*019a*/ 	.byte	0x09
	.zero		1


	//   ....[5]....
        /*019c*/ 	.word	0x00004c00
        /*01a0*/ 	.word	0x000000ff
        /*01a4*/ 	.word	0x00011008
        /*01a8*/ 	.short	0x0108
        /*01aa*/ 	.byte	0x09
	.zero		1


	//   ....[6]....
        /*01ac*/ 	.word	0x00006660
        /*01b0*/ 	.word	0x000000ff
        /*01b4*/ 	.word	0x00000000
        /*01b8*/ 	.short	0x010a
        /*01ba*/ 	.byte	0x0b
	.zero		1


	//   ....[7]....
        /*01bc*/ 	.word	0x00006690
        /*01c0*/ 	.word	0x000000ff
        /*01c4*/ 	.word	0x00000000
        /*01c8*/ 	.short	0x010a
        /*01ca*/ 	.byte	0x0b
	.zero		1


	//----- nvinfo : EIATTR_NUM_MBARRIERS
	.align		4
.L_54:
        /*01cc*/ 	.byte	0x03, 0x38
        /*01ce*/ 	.short	0x0002


	//----- nvinfo : EIATTR_EXIT_INSTR_OFFSETS
	.align		4
        /*01d0*/ 	.byte	0x04, 0x1c
        /*01d2*/ 	.short	(.L_56 - .L_55)


	//   ....[0]....
.L_55:
        /*01d4*/ 	.word	0x00006650


	//----- nvinfo : EIATTR_REQNTID
	.align		4
.L_56:
        /*01d8*/ 	.byte	0x04, 0x10
        /*01da*/ 	.short	(.L_58 - .L_57)
.L_57:
        /*01dc*/ 	.word	0x00000100
        /*01e0*/ 	.word	0x00000001
        /*01e4*/ 	.word	0x00000001


	//----- nvinfo : EIATTR_CRS_STACK_SIZE
	.align		4
.L_58:
        /*01e8*/ 	.byte	0x04, 0x1e
        /*01ea*/ 	.short	(.L_60 - .L_59)
.L_59:
        /*01ec*/ 	.word	0x00000000


	//----- nvinfo : EIATTR_CBANK_PARAM_SIZE
	.align		4
.L_60:
        /*01f0*/ 	.byte	0x03, 0x19
        /*01f2*/ 	.short	0x0050


	//----- nvinfo : EIATTR_PARAM_CBANK
	.align		4
        /*01f4*/ 	.byte	0x04, 0x0a
        /*01f6*/ 	.short	(.L_62 - .L_61)
	.align		4
.L_61:
        /*01f8*/ 	.word	index@(.nv.constant0.matmul_kernel)
        /*01fc*/ 	.short	0x0380
        /*01fe*/ 	.short	0x0050


	//----- nvinfo : EIATTR_SW_WAR
	.align		4
.L_62:
        /*0200*/ 	.byte	0x04, 0x36
        /*0202*/ 	.short	(.L_64 - .L_63)
.L_63:
        /*0204*/ 	.word	0x00000008
.L_64:


//--------------------- .nv.compat                --------------------------
	.section	.nv.compat,"",@"SHT_CUDA_COMPAT_INFO"
	.align	4
        /*0000*/ 	.byte	0x02, 0x02, 0x02, 0x00, 0x02, 0x05, 0x05, 0x00, 0x02, 0x03, 0x00, 0x00, 0x02, 0x06, 0x01, 0x00


//--------------------- .nv.callgraph             --------------------------
	.section	.nv.callgraph,"",@"SHT_CUDA_CALLGRAPH"
	.align	4
	.sectionentsize	8
	.align		4
        /*0000*/ 	.word	0x00000000
	.align		4
        /*0004*/ 	.word	0xffffffff
	.align		4
        /*0008*/ 	.word	0x00000000
	.align		4
        /*000c*/ 	.word	0xfffffffe
	.align		4
        /*0010*/ 	.word	0x00000000
	.align		4
        /*0014*/ 	.word	0xfffffffd
	.align		4
        /*0018*/ 	.word	0x00000000
	.align		4
        /*001c*/ 	.word	0xfffffffc


//--------------------- .text.matmul_kernel       --------------------------
	.section	.text.matmul_kernel,"ax",@progbits
	.align	128
        .global         matmul_kernel
        .type           matmul_kernel,@function
        .size           matmul_kernel,(.L_x_20 - matmul_kernel)
        .other          matmul_kernel,@"STO_CUDA_ENTRY STV_DEFAULT"
matmul_kernel:
.text.matmul_kernel:
[----:B------:R-:W0:Y:S01]  /*0000*/  LDC R1, c[0x0][0x37c] ;  /* 0x0000df00ff017b82 */ /* 0x000e220000000800 */
[----:B------:R-:W1:Y:S01]  /*0010*/  S2R R0, SR_TID.X ;  /* 0x0000000000007919 */ /* 0x000e620000002100 */
[----:B------:R-:W2:Y:S01]  /*0020*/  LDCU.64 UR22, c[0x0][0x358] ;  /* 0x00006b00ff1677ac */ /* 0x000ea20008000a00 */
[----:B-1----:R-:W-:-:S13]  /*0030*/  ISETP.GE.U32.AND P0, PT, R0, 0x20, PT ;  /* 0x000000200000780c */ /* 0x002fda0003f06070 */
[----:B------:R-:W-:Y:S02]  /*0040*/  VOTEU.ANY UP0, P0 ;  /* 0x0000000000ff7886 */ /* 0x000fe40000000100 */
[----:B0-2---:R-:W-:Y:S05]  /*0050*/  BRA.U UP0, `(.L_x_0) ;  /* 0x0000000100b87547 */ /* 0x005fea000b800000 */
[----:B------:R-:W0:Y:S01]  /*0060*/  S2UR UR6, SR_CgaCtaId ;  /* 0x00000000000679c3 */ /* 0x000e220000008800 */
[----:B------:R-:W-:Y:S01]  /*0070*/  NOP ;  /* 0x0000000000007918 */ /* 0x000fe20000000000 */
[----:B------:R-:W-:Y:S02]  /*0080*/  UMOV UR4, 0x40 ;  /* 0x0000004000047882 */ /* 0x000fe40000000000 */
[----:B0-----:R-:W-:-:S09]  /*0090*/  ULEA UR4, UR6, UR4, 0x18 ;  /* 0x0000000406047291 */ /* 0x001fd2000f8ec0ff */
[----:B------:R-:W0:Y:S01]  /*00a0*/  LDS.U8 R2, [UR4] ;  /* 0x00000004ff027984 */ /* 0x000e220008000000 */
[----:B------:R-:W-:Y:S02]  /*00b0*/  UMOV UR4, 0x400 ;  /* 0x0000040000047882 */ /* 0x000fe40000000000 */
[----:B------:R-:W-:Y:S01]  /*00c0*/  ULEA UR4, UR6, UR4, 0x18 ;  /* 0x0000000406047291 */ /* 0x000fe2000f8ec0ff */
[----:B0-----:R-:W-:-:S13]  /*00d0*/  ISETP.NE.AND P0, PT, R2, RZ, PT ;  /* 0x000000ff0200720c */ /* 0x001fda0003f05270 */
[----:B------:R-:W-:Y:S05]  /*00e0*/  @P0 BRA `(.L_x_1) ;  /* 0x00000000007c0947 */ /* 0x000fea0003800000 */
[----:B------:R-:W-:-:S13]  /*00f0*/  ELECT P0, URZ, PT ;  /* 0x0000000000ff782f */ /* 0x000fda0003800000 */
[----:B------:R-:W-:Y:S05]  /*0100*/  @!P0 BRA `(.L_x_2) ;  /* 0x0000000000848947 */ /* 0x000fea0003800000 */
[----:B------:R-:W-:Y:S01]  /*0110*/  UMOV UR5, 0x4 ;  /* 0x0000000400057882 */ /* 0x000fe20000000000 */
[----:B------:R-:W-:Y:S02]  /*0120*/  IMAD.MOV.U32 R5, RZ, RZ, 0x1 ;  /* 0x00000001ff057424 */ /* 0x000fe400078e00ff */
[----:B------:R-:W-:Y:S02]  /*0130*/  IMAD.MOV.U32 R3, RZ, RZ, 0xf ;  /* 0x0000000fff037424 */ /* 0x000fe400078e00ff */
[----:B------:R-:W-:Y:S04]  /*0140*/  DEPBAR.LE SB0, 0x36 ;  /* 0x00008d800000791a */ /* 0x000fe80000000000 */
[----:B------:R-:W0:Y:S02]  /*0150*/  UTCATOMSWS.FIND_AND_SET.ALIGN UP1, UR5, UR5 ;  /* 0x00000005000575e3 */ /* 0x000e240008020800 */
[----:B0-----:R-:W-:-:S04]  /*0160*/  PLOP3.LUT P0, PT, PT, PT, UP1, 0x80, 0x8 ;  /* 0x000000000008781c */ /* 0x001fc80003f0f018 */
[----:B------:R-:W-:-:S04]  /*0170*/  SEL R2, RZ, 0xffffffff, !P0 ;  /* 0xffffffffff027807 */ /* 0x000fc80004000000 */
[----:B------:R-:W-:Y:S01]  /*0180*/  ISETP.NE.AND P0, PT, R2, RZ, PT ;  /* 0x000000ff0200720c */ /* 0x000fe20003f05270 */
[----:B------:R-:W-:-:S12]  /*0190*/  IMAD.U32 R2, RZ, RZ, UR5 ;  /* 0x00000005ff027e24 */ /* 0x000fd8000f8e00ff */
[----:B------:R-:W-:Y:S05]  /*01a0*/  @P0 BRA `(.L_x_3) ;  /* 0x0000000000240947 */ /* 0x000fea0003800000 */
.L_x_4:
[----:B------:R-:W-:Y:S05]  /*01b0*/  NANOSLEEP 0x64 ;  /* 0x000000640000795d */ /* 0x000fea0003800000 */
[----:B------:R-:W-:-:S05]  /*01c0*/  UMOV UR5, 0x4 ;  /* 0x0000000400057882 */ /* 0x000fca0000000000 */
[----:B------:R-:W-:Y:S04]  /*01d0*/  DEPBAR.LE SB0, 0x36 ;  /* 0x00008d800000791a */ /* 0x000fe80000000000 */
[----:B------:R-:W0:Y:S02]  /*01e0*/  UTCATOMSWS.FIND_AND_SET.ALIGN UP1, UR5, UR5 ;  /* 0x00000005000575e3 */ /* 0x000e240008020800 */
[----:B0-----:R-:W-:-:S04]  /*01f0*/  PLOP3.LUT P0, PT, PT, PT, UP1, 0x80, 0x8 ;  /* 0x000000000008781c */ /* 0x001fc80003f0f018 */
[----:B------:R-:W-:-:S04]  /*0200*/  SEL R2, RZ, 0xffffffff, !P0 ;  /* 0xffffffffff027807 */ /* 0x000fc80004000000 */
[----:B------:R-:W-:Y:S01]  /*0210*/  ISETP.NE.AND P0, PT, R2, RZ, PT ;  /* 0x000000ff0200720c */ /* 0x000fe20003f05270 */
[----:B------:R-:W-:-:S12]  /*0220*/  IMAD.U32 R2, RZ, RZ, UR5 ;  /* 0x00000005ff027e24 */ /* 0x000fd8000f8e00ff */
[----:B------:R-:W-:Y:S05]  /*0230*/  @!P0 BRA `(.L_x_4) ;  /* 0xfffffffc00dc8947 */ /* 0x000fea000383ffff */
.L_x_3:
[C---:B------:R-:W-:Y:S01]  /*0240*/  VIADD R4, R2.reuse, 0x10 ;  /* 0x0000001002047836 */ /* 0x040fe20000000000 */
[----:B------:R-:W-:Y:S01]  /*0250*/  UMOV UR5, 0x50 ;  /* 0x0000005000057882 */ /* 0x000fe20000000000 */
[----:B------:R-:W-:Y:S01]  /*0260*/  SHF.L.U32 R3, R3, R2, RZ ;  /* 0x0000000203037219 */ /* 0x000fe200000006ff */
[----:B------:R-:W-:Y:S01]  /*0270*/  ULEA UR5, UR6, UR5, 0x18 ;  /* 0x0000000506057291 */ /* 0x000fe2000f8ec0ff */
[----:B------:R-:W-:Y:S01]  /*0280*/  IMAD.SHL.U32 R2, R2, 0x20, RZ ;  /* 0x0000002002027824 */ /* 0x000fe200078e00ff */
[----:B------:R-:W-:-:S04]  /*0290*/  SHF.L.U32 R4, R5, R4, RZ ;  /* 0x0000000405047219 */ /* 0x000fc800000006ff */
[----:B------:R-:W-:-:S05]  /*02a0*/  LOP3.LUT R3, R4, R3, RZ, 0xfc, !PT ;  /* 0x0000000304037212 */ /* 0x000fca00078efcff */
[----:B------:R0:W-:Y:S04]  /*02b0*/  ATOMS.OR RZ, [UR5], R3 ;  /* 0x00000003ffff798c */ /* 0x0001e8000b000005 */
[----:B------:R0:W-:Y:S01]  /*02c0*/  STS [UR4], R2 ;  /* 0x00000002ff007988 */ /* 0x0001e20008000804 */
[----:B------:R-:W-:Y:S05]  /*02d0*/  BRA `(.L_x_2) ;  /* 0x0000000000107947 */ /* 0x000fea0003800000 */
.L_x_1:
[----:B------:R-:W-:-:S05]  /*02e0*/  IMAD.MOV.U32 R2, RZ, RZ, -0x1 ;  /* 0xffffffffff027424 */ /* 0x000fca00078e00ff */
[----:B------:R0:W-:Y:S02]  /*02f0*/  STS [UR4], R2 ;  /* 0x00000002ff007988 */ /* 0x0001e40008000804 */
[----:B0-----:R-:W-:-:S07]  /*0300*/  MOV R2, 0x320 ;  /* 0x0000032000027802 */ /* 0x001fce0000000f00 */
[----:B------:R-:W-:Y:S05]  /*0310*/  CALL.REL.NOINC `($__internal_1_$__cuda_sm10x_tcgen05_guardrail_trap_phase_invalid_during_alloc) ;  /* 0x0000006000f47944 */ /* 0x000fea0003c00000 */
.L_x_2:
[----:B------:R-:W-:Y:S05]  /*0320*/  WARPSYNC.ALL ;  /* 0x0000000000007948 */ /* 0x000fea0003800000 */
[----:B------:R-:W-:Y:S01]  /*0330*/  NOP ;  /* 0x0000000000007918 */ /* 0x000fe20000000000 */
.L_x_0:
[----:B------:R-:W1:Y:S01]  /*0340*/  LDC.64 R4, c[0x0][0x398] ;  /* 0x0000e600ff047b82 */ /* 0x000e620000000a00 */
[----:B------:R-:W2:Y:S01]  /*0350*/  S2R R9, SR_CTAID.X ;  /* 0x0000000000097919 */ /* 0x000ea20000002500 */
[----:B------:R-:W-:Y:S01]  /*0360*/  SHF.R.U32.HI R69, RZ, 0x5, R0 ;  /* 0x00000005ff457819 */ /* 0x000fe20000011600 */
[----:B------:R-:W-:Y:S01]  /*0370*/  UMOV UR9, 0x400 ;  /* 0x0000040000097882 */ /* 0x000fe20000000000 */
[----:B------:R-:W3:Y:S04]  /*0380*/  LDCU.128 UR12, c[0x0][0x380] ;  /* 0x00007000ff0c77ac */ /* 0x000ee80008000c00 */
[----:B------:R-:W4:Y:S08]  /*0390*/  S2UR UR4, SR_CgaCtaId ;  /* 0x00000000000479c3 */ /* 0x000f300000008800 */
[----:B------:R-:W5:Y:S01]  /*03a0*/  LDC.64 R128, c[0x0][0x3a0] ;  /* 0x0000e800ff807b82 */ /* 0x000f620000000a00 */
[----:B01----:R-:W-:Y:S01]  /*03b0*/  VIADD R2, R5, 0x1f ;  /* 0x0000001f05027836 */ /* 0x003fe20000000000 */
[----:B------:R-:W-:-:S06]  /*03c0*/  IABS R18, R5 ;  /* 0x0000000500127213 */ /* 0x000fcc0000000000 */
[----:B------:R-:W0:Y:S01]  /*03d0*/  LDC.64 R102, c[0x0][0x3a8] ;  /* 0x0000ea00ff667b82 */ /* 0x000e220000000a00 */
[----:B------:R-:W-:Y:S02]  /*03e0*/  IABS R15, R4 ;  /* 0x00000004000f7213 */ /* 0x000fe40000000000 */
[----:B------:R-:W-:Y:S01]  /*03f0*/  SHF.R.S32.HI R3, RZ, 0x1f, R2 ;  /* 0x0000001fff037819 */ /* 0x000fe20000011402 */
[----:B----4-:R-:W-:-:S03]  /*0400*/  ULEA UR9, UR4, UR9, 0x18 ;  /* 0x0000000904097291 */ /* 0x010fc6000f8ec0ff */
[----:B------:R-:W-:Y:S01]  /*0410*/  LEA.HI R3, R3, R2, RZ, 0x5 ;  /* 0x0000000203037211 */ /* 0x000fe200078f28ff */
[----:B------:R-:W-:Y:S01]  /*0420*/  BAR.SYNC.DEFER_BLOCKING 0x0 ;  /* 0x0000000000007b1d */ /* 0x000fe20000010000 */
[----:B--2---:R-:W-:Y:S02]  /*0430*/  IABS R10, R9 ;  /* 0x00000009000a7213 */ /* 0x004fe40000000000 */
[----:B------:R-:W-:Y:S01]  /*0440*/  SHF.R.S32.HI R3, RZ, 0x5, R3 ;  /* 0x00000005ff037819 */ /* 0x000fe20000011403 */
[----:B-----5:R-:W-:-:S04]  /*0450*/  VIADD R144, R128, 0xffffffe0 ;  /* 0xffffffe080907836 */ /* 0x020fc80000000000 */
[----:B------:R-:W-:-:S05]  /*0460*/  IMAD.SHL.U32 R6, R3, 0x8, RZ ;  /* 0x0000000803067824 */ /* 0x000fca00078e00ff */
[-C--:B------:R-:W-:Y:S02]  /*0470*/  IABS R11, R6.reuse ;  /* 0x00000006000b7213 */ /* 0x080fe40000000000 */
[----:B------:R-:W-:Y:S02]  /*0480*/  IABS R12, R6 ;  /* 0x00000006000c7213 */ /* 0x000fe40000000000 */
[----:B------:R-:W1:Y:S01]  /*0490*/  I2F.RP R7, R11 ;  /* 0x0000000b00077306 */ /* 0x000e620000209400 */
[----:B------:R-:W2:Y:S07]  /*04a0*/  LDS R24, [UR9] ;  /* 0x00000009ff187984 */ /* 0x000eae0008000800 */
[----:B-1----:R-:W1:Y:S02]  /*04b0*/  MUFU.RCP R7, R7 ;  /* 0x0000000700077308 */ /* 0x002e640000001000 */
[----:B-1----:R-:W-:-:S02]  /*04c0*/  VIADD R2, R7, 0xffffffe ;  /* 0x0ffffffe07027836 */ /* 0x002fc40000000000 */
[----:B------:R-:W-:-:S04]  /*04d0*/  IMAD.MOV R7, RZ, RZ, -R12 ;  /* 0x000000ffff077224 */ /* 0x000fc800078e0a0c */
[----:B------:R1:W4:Y:S02]  /*04e0*/  F2I.FTZ.U32.TRUNC.NTZ R3, R2 ;  /* 0x0000000200037305 */ /* 0x000324000021f000 */
[----:B-1----:R-:W-:Y:S01]  /*04f0*/  IMAD.MOV.U32 R2, RZ, RZ, RZ ;  /* 0x000000ffff027224 */ /* 0x002fe200078e00ff */
[----:B--2---:R-:W-:Y:S01]  /*0500*/  R2UR UR8, R24 ;  /* 0x00000000180872ca */ /* 0x004fe200000e0000 */
[----:B----4-:R-:W-:-:S04]  /*0510*/  IMAD.MOV R8, RZ, RZ, -R3 ;  /* 0x000000ffff087224 */ /* 0x010fc800078e0a03 */
[----:B------:R-:W-:Y:S02]  /*0520*/  IMAD R13, R8, R11, RZ ;  /* 0x0000000b080d7224 */ /* 0x000fe400078e02ff */
[----:B------:R-:W-:Y:S02]  /*0530*/  IMAD.MOV.U32 R8, RZ, RZ, R10 ;  /* 0x000000ffff087224 */ /* 0x000fe400078e000a */
[----:B------:R-:W-:-:S06]  /*0540*/  IMAD.HI.U32 R3, R3, R13, R2 ;  /* 0x0000000d03037227 */ /* 0x000fcc00078e0002 */
[----:B------:R-:W-:-:S04]  /*0550*/  IMAD.HI.U32 R3, R3, R8, RZ ;  /* 0x0000000803037227 */ /* 0x000fc800078e00ff */
[----:B------:R-:W-:Y:S01]  /*0560*/  IMAD R2, R3, R7, R8 ;  /* 0x0000000703027224 */ /* 0x000fe200078e0208 */
[----:B------:R-:W-:Y:S04]  /*0570*/  BAR.SYNC.DEFER_BLOCKING 0x0 ;  /* 0x0000000000007b1d */ /* 0x000fe80000010000 */
[----:B------:R-:W-:-:S13]  /*0580*/  ISETP.GT.U32.AND P1, PT, R11, R2, PT ;  /* 0x000000020b00720c */ /* 0x000fda0003f24070 */
[----:B------:R-:W-:Y:S02]  /*0590*/  @!P1 IMAD.IADD R2, R2, 0x1, -R11 ;  /* 0x0000000102029824 */ /* 0x000fe400078e0a0b */
[----:B------:R-:W-:Y:S01]  /*05a0*/  @!P1 VIADD R3, R3, 0x1 ;  /* 0x0000000103039836 */ /* 0x000fe20000000000 */
[----:B------:R-:W-:Y:S02]  /*05b0*/  ISETP.NE.AND P1, PT, R6, RZ, PT ;  /* 0x000000ff0600720c */ /* 0x000fe40003f25270 */
[----:B------:R-:W-:Y:S02]  /*05c0*/  ISETP.GE.U32.AND P0, PT, R2, R11, PT ;  /* 0x0000000b0200720c */ /* 0x000fe40003f06070 */
[----:B------:R-:W-:-:S04]  /*05d0*/  LOP3.LUT R2, R9, R6, RZ, 0x3c, !PT ;  /* 0x0000000609027212 */ /* 0x000fc800078e3cff */
[----:B------:R-:W-:Y:S01]  /*05e0*/  ISETP.GE.AND P2, PT, R2, RZ, PT ;  /* 0x000000ff0200720c */ /* 0x000fe20003f46270 */
[----:B------:R-:W-:-:S06]  /*05f0*/  VIADD R2, R4, 0x1ff ;  /* 0x000001ff04027836 */ /* 0x000fcc0000000000 */
[----:B------:R-:W-:-:S04]  /*0600*/  @P0 VIADD R3, R3, 0x1 ;  /* 0x0000000103030836 */ /* 0x000fc80000000000 */
[----:B------:R-:W-:Y:S01]  /*0610*/  IMAD.MOV.U32 R7, RZ, RZ, R3 ;  /* 0x000000ffff077224 */ /* 0x000fe200078e0003 */
[----:B------:R-:W-:-:S03]  /*0620*/  SHF.R.S32.HI R3, RZ, 0x1f, R2 ;  /* 0x0000001fff037819 */ /* 0x000fc60000011402 */
[----:B------:R-:W-:Y:S01]  /*0630*/  @!P2 IMAD.MOV R7, RZ, RZ, -R7 ;  /* 0x000000ffff07a224 */ /* 0x000fe200078e0a07 */
[----:B------:R-:W-:Y:S02]  /*0640*/  @!P1 LOP3.LUT R7, RZ, R6, RZ, 0x33, !PT ;  /* 0x00000006ff079212 */ /* 0x000fe400078e33ff */
[----:B------:R-:W-:-:S03]  /*0650*/  LEA.HI R3, R3, R2, RZ, 0x9 ;  /* 0x0000000203037211 */ /* 0x000fc600078f48ff */
[----:B------:R-:W-:Y:S02]  /*0660*/  IMAD.SHL.U32 R68, R7, 0x8, RZ ;  /* 0x0000000807447824 */ /* 0x000fe400078e00ff */
[----:B------:R-:W-:-:S03]  /*0670*/  IMAD.MOV R7, RZ, RZ, -R7 ;  /* 0x000000ffff077224 */ /* 0x000fc600078e0a07 */
[----:B------:R-:W-:Y:S01]  /*0680*/  LEA.HI.SX32 R3, R3, -R68, 0x17 ;  /* 0x8000004403037211 */ /* 0x000fe200078fbaff */
[----:B------:R-:W-:-:S03]  /*0690*/  IMAD R13, R6, R7, R9 ;  /* 0x00000007060d7224 */ /* 0x000fc600078e0209 */
[----:B------:R-:W-:Y:S02]  /*06a0*/  VIMNMX R12, PT, PT, R3, 0x8, PT ;  /* 0x00000008030c7848 */ /* 0x000fe40003fe0100 */
[----:B------:R-:W-:Y:S02]  /*06b0*/  IABS R6, R13 ;  /* 0x0000000d00067213 */ /* 0x000fe40000000000 */
[-C--:B------:R-:W-:Y:S02]  /*06c0*/  IABS R11, R12.reuse ;  /* 0x0000000c000b7213 */ /* 0x080fe40000000000 */
[----:B------:R-:W-:Y:S02]  /*06d0*/  IABS R9, R12 ;  /* 0x0000000c00097213 */ /* 0x000fe40000000000 */
[----:B------:R-:W1:Y:S08]  /*06e0*/  I2F.RP R8, R11 ;  /* 0x0000000b00087306 */ /* 0x000e700000209400 */
[----:B-1----:R-:W1:Y:S02]  /*06f0*/  MUFU.RCP R8, R8 ;  /* 0x0000000800087308 */ /* 0x002e640000001000 */
[----:B-1----:R-:W-:-:S06]  /*0700*/  VIADD R2, R8, 0xffffffe ;  /* 0x0ffffffe08027836 */ /* 0x002fcc0000000000 */
[----:B------:R1:W2:Y:S02]  /*0710*/  F2I.FTZ.U32.TRUNC.NTZ R3, R2 ;  /* 0x0000000200037305 */ /* 0x0002a4000021f000 */
[----:B-1----:R-:W-:Y:S02]  /*0720*/  IMAD.MOV.U32 R2, RZ, RZ, RZ ;  /* 0x000000ffff027224 */ /* 0x002fe400078e00ff */
[----:B--2---:R-:W-:-:S04]  /*0730*/  IMAD.MOV R10, RZ, RZ, -R3 ;  /* 0x000000ffff0a7224 */ /* 0x004fc800078e0a03 */
[----:B------:R-:W-:-:S04]  /*0740*/  IMAD R7, R10, R11, RZ ;  /* 0x0000000b0a077224 */ /* 0x000fc800078e02ff */
[----:B------:R-:W-:Y:S02]  /*0750*/  IMAD.HI.U32 R3, R3, R7, R2 ;  /* 0x0000000703037227 */ /* 0x000fe400078e0002 */
[----:B------:R-:W1:Y:S02]  /*0760*/  I2F.RP R7, R18 ;  /* 0x0000001200077306 */ /* 0x000e640000209400 */
[----:B------:R-:W-:Y:S02]  /*0770*/  IMAD.MOV.U32 R2, RZ, RZ, R6 ;  /* 0x000000ffff027224 */ /* 0x000fe400078e0006 */
[----:B------:R-:W-:Y:S02]  /*0780*/  IMAD.MOV R6, RZ, RZ, -R9 ;  /* 0x000000ffff067224 */ /* 0x000fe400078e0a09 */
[----:B------:R-:W-:-:S04]  /*0790*/  IMAD.HI.U32 R3, R3, R2, RZ ;  /* 0x0000000203037227 */ /* 0x000fc800078e00ff */
[----:B------:R-:W-:Y:S02]  /*07a0*/  IMAD R2, R3, R6, R2 ;  /* 0x0000000603027224 */ /* 0x000fe400078e0202 */
[----:B------:R-:W2:Y:S03]  /*07b0*/  I2F.RP R6, R15 ;  /* 0x0000000f00067306 */ /* 0x000ea60000209400 */
[----:B------:R-:W-:-:S05]  /*07c0*/  ISETP.GT.U32.AND P1, PT, R11, R2, PT ;  /* 0x000000020b00720c */ /* 0x000fca0003f24070 */
[----:B-1----:R-:W1:Y:S08]  /*07d0*/  MUFU.RCP R7, R7 ;  /* 0x0000000700077308 */ /* 0x002e700000001000 */
[----:B------:R-:W-:Y:S01]  /*07e0*/  @!P1 IMAD.IADD R2, R2, 0x1, -R11 ;  /* 0x0000000102029824 */ /* 0x000fe200078e0a0b */
[----:B--2---:R-:W2:Y:S01]  /*07f0*/  MUFU.RCP R6, R6 ;  /* 0x0000000600067308 */ /* 0x004ea20000001000 */
[----:B------:R-:W-:Y:S01]  /*0800*/  @!P1 VIADD R3, R3, 0x1 ;  /* 0x0000000103039836 */ /* 0x000fe20000000000 */
[----:B------:R-:W-:-:S02]  /*0810*/  ISETP.NE.AND P1, PT, R12, RZ, PT ;  /* 0x000000ff0c00720c */ /* 0x000fc40003f25270 */
[----:B------:R-:W-:Y:S02]  /*0820*/  ISETP.GE.U32.AND P0, PT, R2, R11, PT ;  /* 0x0000000b0200720c */ /* 0x000fe40003f06070 */
[----:B------:R-:W-:Y:S01]  /*0830*/  LOP3.LUT R2, R13, R12, RZ, 0x3c, !PT ;  /* 0x0000000c0d027212 */ /* 0x000fe200078e3cff */
[----:B-1----:R-:W-:-:S03]  /*0840*/  VIADD R8, R7, 0xffffffe ;  /* 0x0ffffffe07087836 */ /* 0x002fc60000000000 */
[----:B------:R-:W-:Y:S01]  /*0850*/  ISETP.GE.AND P2, PT, R2, RZ, PT ;  /* 0x000000ff0200720c */ /* 0x000fe20003f46270 */
[----:B------:R1:W4:Y:S06]  /*0860*/  F2I.FTZ.U32.TRUNC.NTZ R9, R8 ;  /* 0x0000000800097305 */ /* 0x00032c000021f000 */
[----:B------:R-:W-:Y:S02]  /*0870*/  @P0 VIADD R3, R3, 0x1 ;  /* 0x0000000103030836 */ /* 0x000fe40000000000 */
[----:B--2---:R-:W-:Y:S02]  /*0880*/  VIADD R7, R6, 0xffffffe ;  /* 0x0ffffffe06077836 */ /* 0x004fe40000000000 */
[----:B------:R-:W-:Y:S01]  /*0890*/  IMAD.MOV.U32 R14, RZ, RZ, R3 ;  /* 0x000000ffff0e7224 */ /* 0x000fe200078e0003 */
[----:B------:R-:W-:Y:S01]  /*08a0*/  SHF.R.U32.HI R3, RZ, 0x5, R0 ;  /* 0x00000005ff037819 */ /* 0x000fe20000011600 */
[----:B-1----:R-:W-:-:S02]  /*08b0*/  IMAD.MOV.U32 R8, RZ, RZ, RZ ;  /* 0x000000ffff087224 */ /* 0x002fc400078e00ff */
[----:B------:R-:W-:Y:S01]  /*08c0*/  @!P2 IMAD.MOV R14, RZ, RZ, -R14 ;  /* 0x000000ffff0ea224 */ /* 0x000fe200078e0a0e */
[----:B------:R-:W-:Y:S01]  /*08d0*/  @!P1 LOP3.LUT R14, RZ, R12, RZ, 0x33, !PT ;  /* 0x0000000cff0e9212 */ /* 0x000fe200078e33ff */
[----:B------:R-:W1:Y:S01]  /*08e0*/  F2I.FTZ.U32.TRUNC.NTZ R7, R7 ;  /* 0x0000000700077305 */ /* 0x000e62000021f000 */
[----:B------:R-:W-:Y:S01]  /*08f0*/  SGXT.U32 R3, R3, 0x3 ;  /* 0x000000030303781a */ /* 0x000fe20000000000 */
[----:B----4-:R-:W-:Y:S02]  /*0900*/  IMAD.MOV R11, RZ, RZ, -R9 ;  /* 0x000000ffff0b7224 */ /* 0x010fe400078e0a09 */
[----:B------:R-:W-:-:S05]  /*0910*/  IMAD.SHL.U32 R2, R14, 0x20, RZ ;  /* 0x000000200e027824 */ /* 0x000fca00078e00ff */
[C---:B------:R-:W-:Y:S01]  /*0920*/  LOP3.LUT R10, R2.reuse, R3, RZ, 0xfc, !PT ;  /* 0x00000003020a7212 */ /* 0x040fe200078efcff */
[----:B------:R-:W-:Y:S01]  /*0930*/  IMAD R3, R11, R18, RZ ;  /* 0x000000120b037224 */ /* 0x000fe200078e02ff */
[----:B------:R-:W-:Y:S02]  /*0940*/  IADD3 R23, PT, PT, R2, 0x18, R69 ;  /* 0x0000001802177810 */ /* 0x000fe40007ffe045 */
[----:B------:R-:W-:Y:S01]  /*0950*/  IABS R11, R10 ;  /* 0x0000000a000b7213 */ /* 0x000fe20000000000 */
[----:B------:R-:W-:Y:S01]  /*0960*/  IMAD.HI.U32 R8, R9, R3, R8 ;  /* 0x0000000309087227 */ /* 0x000fe200078e0008 */
[C---:B------:R-:W-:Y:S02]  /*0970*/  LOP3.LUT R21, R10.reuse, 0x8, RZ, 0xfc, !PT ;  /* 0x000000080a157812 */ /* 0x040fe400078efcff */
[----:B------:R-:W-:Y:S01]  /*0980*/  LOP3.LUT R22, R10, 0x10, RZ, 0xfc, !PT ;  /* 0x000000100a167812 */ /* 0x000fe200078efcff */
[----:B------:R-:W-:Y:S01]  /*0990*/  IMAD.MOV R3, RZ, RZ, -R14 ;  /* 0x000000ffff037224 */ /* 0x000fe200078e0a0e */
[----:B------:R-:W-:Y:S01]  /*09a0*/  IABS R19, R23 ;  /* 0x0000001700137213 */ /* 0x000fe20000000000 */
[----:B-1----:R-:W-:Y:S01]  /*09b0*/  IMAD.MOV R6, RZ, RZ, -R7 ;  /* 0x000000ffff067224 */ /* 0x002fe200078e0a07 */
[----:B------:R-:W-:Y:S01]  /*09c0*/  IABS R17, R22 ;  /* 0x0000001600117213 */ /* 0x000fe20000000000 */
[----:B------:R-:W-:Y:S01]  /*09d0*/  IMAD R3, R12, R3, R13 ;  /* 0x000000030c037224 */ /* 0x000fe200078e020d */
[----:B------:R-:W-:Y:S01]  /*09e0*/  IABS R13, R21 ;  /* 0x00000015000d7213 */ /* 0x000fe20000000000 */
[----:B------:R-:W-:-:S02]  /*09f0*/  IMAD.MOV.U32 R14, RZ, RZ, R6 ;  /* 0x000000ffff0e7224 */ /* 0x000fc400078e0006 */
[----:B------:R-:W-:Y:S01]  /*0a00*/  IMAD.IADD R68, R68, 0x1, R3 ;  /* 0x0000000144447824 */ /* 0x000fe200078e0203 */
[----:B------:R-:W-:Y:S01]  /*0a10*/  LOP3.LUT R3, R0, 0xff, RZ, 0xc0, !PT ;  /* 0x000000ff00037812 */ /* 0x000fe200078ec0ff */
[----:B------:R-:W-:-:S04]  /*0a20*/  IMAD.HI.U32 R6, R8, R11, RZ ;  /* 0x0000000b08067227 */ /* 0x000fc800078e00ff */
[----:B------:R-:W-:Y:S02]  /*0a30*/  IMAD R68, R68, 0x200, R3 ;  /* 0x0000020044447824 */ /* 0x000fe400078e0203 */
[----:B------:R-:W-:Y:S02]  /*0a40*/  IMAD.MOV R12, RZ, RZ, -R6 ;  /* 0x000000ffff0c7224 */ /* 0x000fe400078e0a06 */
[----:B------:R-:W-:Y:S01]  /*0a50*/  IMAD R9, R14, R15, RZ ;  /* 0x0000000f0e097224 */ /* 0x000fe200078e02ff */
[----:B------:R-:W-:Y:S01]  /*0a60*/  IABS R14, R68 ;  /* 0x00000044000e7213 */ /* 0x000fe20000000000 */
[----:B------:R-:W-:Y:S02]  /*0a70*/  IMAD.MOV.U32 R6, RZ, RZ, RZ ;  /* 0x000000ffff067224 */ /* 0x000fe400078e00ff */
[----:B------:R-:W-:Y:S02]  /*0a80*/  VIADD R182, R68, 0x100 ;  /* 0x0000010044b67836 */ /* 0x000fe40000000000 */
[----:B------:R-:W-:-:S03]  /*0a90*/  IMAD.HI.U32 R6, R7, R9, R6 ;  /* 0x0000000907067227 */ /* 0x000fc600078e0006 */
[----:B------:R-:W-:Y:S01]  /*0aa0*/  IABS R16, R182 ;  /* 0x000000b600107213 */ /* 0x000fe20000000000 */
[----:B------:R-:W-:Y:S02]  /*0ab0*/  IMAD R9, R18, R12, R11 ;  /* 0x0000000c12097224 */ /* 0x000fe400078e020b */
[----:B------:R-:W-:-:S03]  /*0ac0*/  IMAD.HI.U32 R7, R8, R13, RZ ;  /* 0x0000000d08077227 */ /* 0x000fc600078e00ff */
[----:B------:R-:W-:Y:S01]  /*0ad0*/  ISETP.GT.U32.AND P0, PT, R18, R9, PT ;  /* 0x000000091200720c */ /* 0x000fe20003f04070 */
[----:B------:R-:W-:-:S04]  /*0ae0*/  IMAD.HI.U32 R11, R8, R19, RZ ;  /* 0x00000013080b7227 */ /* 0x000fc800078e00ff */
[----:B------:R-:W-:-:S04]  /*0af0*/  IMAD.HI.U32 R8, R8, R17, RZ ;  /* 0x0000001108087227 */ /* 0x000fc800078e00ff */
[----:B------:R-:W-:Y:S02]  /*0b00*/  IMAD.MOV R12, RZ, RZ, -R7 ;  /* 0x000000ffff0c7224 */ /* 0x000fe400078e0a07 */
[----:B------:R-:W-:-:S04]  /*0b10*/  IMAD.HI.U32 R7, R6, R14, RZ ;  /* 0x0000000e06077227 */ /* 0x000fc800078e00ff */
[----:B------:R-:W-:Y:S02]  /*0b20*/  IMAD.MOV R8, RZ, RZ, -R8 ;  /* 0x000000ffff087224 */ /* 0x000fe400078e0a08 */
[----:B------:R-:W-:-:S04]  /*0b30*/  IMAD.HI.U32 R6, R6, R16, RZ ;  /* 0x0000001006067227 */ /* 0x000fc800078e00ff */
[----:B------:R-:W-:Y:S02]  /*0b40*/  IMAD.MOV R20, RZ, RZ, -R11 ;  /* 0x000000ffff147224 */ /* 0x000fe400078e0a0b */
[C---:B------:R-:W-:Y:S02]  /*0b50*/  IMAD R11, R18.reuse, R12, R13 ;  /* 0x0000000c120b7224 */ /* 0x040fe400078e020d */
[----:B------:R-:W-:Y:S02]  /*0b60*/  IMAD.MOV R7, RZ, RZ, -R7 ;  /* 0x000000ffff077224 */ /* 0x000fe400078e0a07 */
[C---:B------:R-:W-:Y:S01]  /*0b70*/  IMAD R12, R18.reuse, R8, R17 ;  /* 0x00000008120c7224 */ /* 0x040fe200078e0211 */
[C---:B------:R-:W-:Y:S01]  /*0b80*/  ISETP.GT.U32.AND P3, PT, R18.reuse, R11, PT ;  /* 0x0000000b1200720c */ /* 0x040fe20003f64070 */
[----:B------:R-:W-:Y:S02]  /*0b90*/  IMAD.MOV R8, RZ, RZ, -R6 ;  /* 0x000000ffff087224 */ /* 0x000fe400078e0a06 */
[----:B------:R-:W-:Y:S01]  /*0ba0*/  IMAD R6, R15, R7, R14 ;  /* 0x000000070f067224 */ /* 0x000fe200078e020e */
[C---:B------:R-:W-:Y:S01]  /*0bb0*/  ISETP.GT.U32.AND P4, PT, R18.reuse, R12, PT ;  /* 0x0000000c1200720c */ /* 0x040fe20003f84070 */
[----:B------:R-:W-:-:S02]  /*0bc0*/  IMAD R13, R18, R20, R19 ;  /* 0x00000014120d7224 */ /* 0x000fc400078e0213 */
[C---:B------:R-:W-:Y:S01]  /*0bd0*/  IMAD R7, R15.reuse, R8, R16 ;  /* 0x000000080f077224 */ /* 0x040fe200078e0210 */
[----:B------:R-:W-:Y:S01]  /*0be0*/  ISETP.GT.U32.AND P1, PT, R15, R6, PT ;  /* 0x000000060f00720c */ /* 0x000fe20003f24070 */
[--C-:B------:R-:W-:Y:S01]  /*0bf0*/  @!P0 IMAD.IADD R9, R9, 0x1, -R18.reuse ;  /* 0x0000000109098824 */ /* 0x100fe200078e0a12 */
[----:B------:R-:W-:Y:S01]  /*0c00*/  ISETP.GT.U32.AND P6, PT, R18, R13, PT ;  /* 0x0000000d1200720c */ /* 0x000fe20003fc4070 */
[----:B------:R-:W-:Y:S01]  /*0c10*/  IMAD.SHL.U32 R8, R69, 0x200000, RZ ;  /* 0x0020000045087824 */ /* 0x000fe200078e00ff */
[----:B------:R-:W-:Y:S01]  /*0c20*/  ISETP.GT.U32.AND P2, PT, R15, R7, PT ;  /* 0x000000070f00720c */ /* 0x000fe20003f44070 */
[--C-:B------:R-:W-:Y:S02]  /*0c30*/  @!P3 IMAD.IADD R11, R11, 0x1, -R18.reuse ;  /* 0x000000010b0bb824 */ /* 0x100fe400078e0a12 */
[----:B------:R-:W-:Y:S01]  /*0c40*/  IMAD.SHL.U32 R14, R69, 0x10, RZ ;  /* 0x00000010450e7824 */ /* 0x000fe200078e00ff */
[----:B------:R-:W-:Y:S01]  /*0c50*/  LOP3.LUT R8, R8, 0x600000, RZ, 0xc0, !PT ;  /* 0x0060000008087812 */ /* 0x000fe200078ec0ff */
[----:B------:R-:W-:Y:S01]  /*0c60*/  @!P4 IMAD.IADD R12, R12, 0x1, -R18 ;  /* 0x000000010c0cc824 */ /* 0x000fe200078e0a12 */
[----:B------:R-:W-:-:S02]  /*0c70*/  ISETP.GT.U32.AND P5, PT, R18, R11, PT ;  /* 0x0000000b1200720c */ /* 0x000fc40003fa4070 */
[----:B------:R-:W-:Y:S01]  /*0c80*/  ISETP.GE.AND P4, PT, R10, RZ, PT ;  /* 0x000000ff0a00720c */ /* 0x000fe20003f86270 */
[--C-:B------:R-:W-:Y:S01]  /*0c90*/  @!P1 IMAD.IADD R6, R6, 0x1, -R15.reuse ;  /* 0x0000000106069824 */ /* 0x100fe200078e0a0f */
[C---:B------:R-:W-:Y:S01]  /*0ca0*/  ISETP.GT.U32.AND P0, PT, R18.reuse, R12, PT ;  /* 0x0000000c1200720c */ /* 0x040fe20003f04070 */
[--C-:B------:R-:W-:Y:S01]  /*0cb0*/  @!P6 IMAD.IADD R13, R13, 0x1, -R18.reuse ;  /* 0x000000010d0de824 */ /* 0x100fe200078e0a12 */
[C---:B------:R-:W-:Y:S01]  /*0cc0*/  ISETP.GT.U32.AND P6, PT, R18.reuse, R9, PT ;  /* 0x000000091200720c */ /* 0x040fe20003fc4070 */
[----:B------:R-:W-:Y:S01]  /*0cd0*/  @!P2 IMAD.IADD R7, R7, 0x1, -R15 ;  /* 0x000000010707a824 */ /* 0x000fe200078e0a0f */
[C---:B------:R-:W-:Y:S02]  /*0ce0*/  ISETP.GT.U32.AND P2, PT, R15.reuse, R6, PT ;  /* 0x000000060f00720c */ /* 0x040fe40003f44070 */
[----:B------:R-:W-:Y:S02]  /*0cf0*/  ISETP.GT.U32.AND P1, PT, R18, R13, PT ;  /* 0x0000000d1200720c */ /* 0x000fe40003f24070 */
[----:B------:R-:W-:Y:S01]  /*0d00*/  ISETP.GT.U32.AND P3, PT, R15, R7, PT ;  /* 0x000000070f00720c */ /* 0x000fe20003f64070 */
[----:B------:R-:W-:Y:S01]  /*0d10*/  @!P5 IMAD.IADD R11, R11, 0x1, -R18 ;  /* 0x000000010b0bd824 */ /* 0x000fe200078e0a12 */
[----:B------:R-:W-:-:S02]  /*0d20*/  ISETP.GE.AND P5, PT, R23, RZ, PT ;  /* 0x000000ff1700720c */ /* 0x000fc40003fa6270 */
[----:B------:R-:W-:Y:S01]  /*0d30*/  R2UR UR6, R8 ;  /* 0x00000000080672ca */ /* 0x000fe200000e0000 */
[--C-:B------:R-:W-:Y:S01]  /*0d40*/  @!P0 IMAD.IADD R12, R12, 0x1, -R18.reuse ;  /* 0x000000010c0c8824 */ /* 0x100fe200078e0a12 */
[----:B------:R-:W-:Y:S01]  /*0d50*/  ISETP.GE.AND P0, PT, R22, RZ, PT ;  /* 0x000000ff1600720c */ /* 0x000fe20003f06270 */
[--C-:B------:R-:W-:Y:S01]  /*0d60*/  @!P6 IMAD.IADD R9, R9, 0x1, -R18.reuse ;  /* 0x000000010909e824 */ /* 0x100fe200078e0a12 */
[----:B------:R-:W-:Y:S01]  /*0d70*/  ISETP.GE.AND P6, PT, R21, RZ, PT ;  /* 0x000000ff1500720c */ /* 0x000fe20003fc6270 */
[--C-:B------:R-:W-:Y:S01]  /*0d80*/  @!P2 IMAD.IADD R6, R6, 0x1, -R15.reuse ;  /* 0x000000010606a824 */ /* 0x100fe200078e0a0f */
[----:B------:R-:W-:Y:S01]  /*0d90*/  ISETP.NE.AND P2, PT, R5, RZ, PT ;  /* 0x000000ff0500720c */ /* 0x000fe20003f45270 */
[----:B------:R-:W-:Y:S01]  /*0da0*/  @!P1 IMAD.IADD R13, R13, 0x1, -R18 ;  /* 0x000000010d0d9824 */ /* 0x000fe200078e0a12 */
[----:B------:R-:W-:Y:S01]  /*0db0*/  ISETP.GE.AND P1, PT, R68, RZ, PT ;  /* 0x000000ff4400720c */ /* 0x000fe20003f26270 */
[----:B------:R-:W-:Y:S01]  /*0dc0*/  @!P3 IMAD.IADD R7, R7, 0x1, -R15 ;  /* 0x000000010707b824 */ /* 0x000fe200078e0a0f */
[----:B------:R-:W-:Y:S01]  /*0dd0*/  ISETP.GE.AND P3, PT, R182, RZ, PT ;  /* 0x000000ffb600720c */ /* 0x000fe20003f66270 */
[----:B------:R-:W-:Y:S01]  /*0de0*/  @!P4 IMAD.MOV R9, RZ, RZ, -R9 ;  /* 0x000000ffff09c224 */ /* 0x000fe200078e0a09 */
[----:B------:R-:W-:Y:S01]  /*0df0*/  LOP3.LUT R8, RZ, R5, RZ, 0x33, !PT ;  /* 0x00000005ff087212 */ /* 0x000fe200078e33ff */
[----:B------:R-:W-:Y:S01]  /*0e00*/  @!P5 IMAD.MOV R13, RZ, RZ, -R13 ;  /* 0x000000ffff0dd224 */ /* 0x000fe200078e0a0d */
[----:B------:R-:W-:Y:S01]  /*0e10*/  LOP3.LUT R5, RZ, R4, RZ, 0x33, !PT ;  /* 0x00000004ff057212 */ /* 0x000fe200078e33ff */
[----:B------:R-:W-:Y:S01]  /*0e20*/  @!P0 IMAD.MOV R12, RZ, RZ, -R12 ;  /* 0x000000ffff0c8224 */ /* 0x000fe200078e0a0c */
[----:B------:R-:W-:Y:S01]  /*0e30*/  ISETP.NE.AND P0, PT, R4, RZ, PT ;  /* 0x000000ff0400720c */ /* 0x000fe20003f05270 */
[----:B------:R-:W-:Y:S01]  /*0e40*/  VIADD R4, R128, 0xffffffff ;  /* 0xffffffff80047836 */ /* 0x000fe20000000000 */
[C---:B------:R-:W-:Y:S01]  /*0e50*/  SEL R120, R8.reuse, R9, !P2 ;  /* 0x0000000908787207 */ /* 0x040fe20005000000 */
[----:B------:R-:W-:Y:S01]  /*0e60*/  @!P6 IMAD.MOV R11, RZ, RZ, -R11 ;  /* 0x000000ffff0be224 */ /* 0x000fe200078e0a0b */
[----:B------:R-:W-:Y:S01]  /*0e70*/  SEL R121, R8, R13, !P2 ;  /* 0x0000000d08797207 */ /* 0x000fe20005000000 */
[----:B------:R-:W-:Y:S01]  /*0e80*/  @!P1 IMAD.MOV R6, RZ, RZ, -R6 ;  /* 0x000000ffff069224 */ /* 0x000fe200078e0a06 */
[----:B------:R-:W-:Y:S01]  /*0e90*/  ISETP.GE.U32.AND P4, PT, R4, 0x7fffffe0, PT ;  /* 0x7fffffe00400780c */ /* 0x000fe20003f86070 */
[----:B------:R-:W-:Y:S01]  /*0ea0*/  @!P3 IMAD.MOV R7, RZ, RZ, -R7 ;  /* 0x000000ffff07b224 */ /* 0x000fe200078e0a07 */
[----:B------:R-:W-:Y:S01]  /*0eb0*/  SEL R122, R8, R11, !P2 ;  /* 0x0000000b087a7207 */ /* 0x000fe20005000000 */
[C---:B------:R-:W-:Y:S01]  /*0ec0*/  VIADD R4, R128.reuse, 0xffffffed ;  /* 0xffffffed80047836 */ /* 0x040fe20000000000 */
[C---:B------:R-:W-:Y:S01]  /*0ed0*/  SEL R18, R5.reuse, R6, !P0 ;  /* 0x0000000605127207 */ /* 0x040fe20004000000 */
[C---:B------:R-:W-:Y:S01]  /*0ee0*/  VIADD R6, R128.reuse, 0xffffffef ;  /* 0xffffffef80067836 */ /* 0x040fe20000000000 */
[----:B------:R-:W-:Y:S01]  /*0ef0*/  SEL R20, R5, R7, !P0 ;  /* 0x0000000705147207 */ /* 0x000fe20004000000 */
[----:B------:R-:W-:Y:S01]  /*0f00*/  VIADD R5, R128, 0xffffffec ;  /* 0xffffffec80057836 */ /* 0x000fe20000000000 */
[----:B------:R-:W-:Y:S01]  /*0f10*/  SEL R123, R8, R12, !P2 ;  /* 0x0000000c087b7207 */ /* 0x000fe20005000000 */
[----:B------:R-:W-:Y:S01]  /*0f20*/  VIADD R8, R128, 0xfffffff7 ;  /* 0xfffffff780087836 */ /* 0x000fe20000000000 */
[----:B------:R-:W-:Y:S01]  /*0f30*/  ISETP.GE.U32.AND P1, PT, R4, 0x7fffffce, PT ;  /* 0x7fffffce0400780c */ /* 0x000fe20003f26070 */
[C---:B------:R-:W-:Y:S01]  /*0f40*/  VIADD R7, R128.reuse, 0xffffffee ;  /* 0xffffffee80077836 */ /* 0x040fe20000000000 */
[----:B------:R-:W-:Y:S01]  /*0f50*/  ISETP.GE.U32.AND P6, PT, R5, 0x7fffffcd, PT ;  /* 0x7fffffcd0500780c */ /* 0x000fe20003fc6070 */
[----:B------:R-:W-:Y:S01]  /*0f60*/  VIADD R5, R128, 0xffffffe8 ;  /* 0xffffffe880057836 */ /* 0x000fe20000000000 */
[----:B------:R-:W-:Y:S01]  /*0f70*/  ISETP.GE.U32.AND P0, PT, R8, 0x7fffffd8, PT ;  /* 0x7fffffd80800780c */ /* 0x000fe20003f06070 */
[C---:B------:R-:W-:Y:S01]  /*0f80*/  VIADD R4, R128.reuse, 0xffffffe9 ;  /* 0xffffffe980047836 */ /* 0x040fe20000000000 */
[----:B------:R-:W-:Y:S01]  /*0f90*/  ISETP.GE.U32.AND P3, PT, R7, 0x7fffffcf, PT ;  /* 0x7fffffcf0700780c */ /* 0x000fe20003f66070 */
[C---:B------:R-:W-:Y:S01]  /*0fa0*/  VIADD R8, R128.reuse, 0xffffffea ;  /* 0xffffffea80087836 */ /* 0x040fe20000000000 */
[----:B------:R-:W-:Y:S01]  /*0fb0*/  ISETP.GE.U32.AND P5, PT, R5, 0x7fffffc9, PT ;  /* 0x7fffffc90500780c */ /* 0x000fe20003fa6070 */
[----:B------:R-:W-:Y:S01]  /*0fc0*/  VIADD R5, R128, 0xffffffeb ;  /* 0xffffffeb80057836 */ /* 0x000fe20000000000 */
[----:B------:R-:W-:Y:S01]  /*0fd0*/  ISETP.GE.U32.AND P2, PT, R6, 0x7fffffd0, PT ;  /* 0x7fffffd00600780c */ /* 0x000fe20003f46070 */
[C---:B------:R-:W-:Y:S01]  /*0fe0*/  VIADD R9, R128.reuse, 0xffffffe4 ;  /* 0xffffffe480097836 */ /* 0x040fe20000000000 */
[----:B------:R-:W-:Y:S01]  /*0ff0*/  SEL R6, RZ, 0x1, P6 ;  /* 0x00000001ff067807 */ /* 0x000fe20003000000 */
[----:B------:R-:W-:Y:S01]  /*1000*/  VIADD R12, R128, 0xffffffe6 ;  /* 0xffffffe6800c7836 */ /* 0x000fe20000000000 */
[----:B------:R-:W-:Y:S01]  /*1010*/  ISETP.GE.U32.AND P6, PT, R4, 0x7fffffca, PT ;  /* 0x7fffffca0400780c */ /* 0x000fe20003fc6070 */
[----:B------:R-:W-:Y:S01]  /*1020*/  VIADD R15, R128, 0xfffffff6 ;  /* 0xfffffff6800f7836 */ /* 0x000fe20000000000 */
[----:B------:R-:W-:-:S02]  /*1030*/  SEL R7, RZ, 0x1fffe, P1 ;  /* 0x0001fffeff077807 */ /* 0x000fc40000800000 */
[----:B------:R-:W-:Y:S02]  /*1040*/  SEL R4, RZ, 0x4, P3 ;  /* 0x00000004ff047807 */ /* 0x000fe40001800000 */
[----:B------:R-:W-:Y:S01]  /*1050*/  ISETP.GE.U32.AND P1, PT, R8, 0x7fffffcb, PT ;  /* 0x7fffffcb0800780c */ /* 0x000fe20003f26070 */
[----:B------:R-:W-:Y:S01]  /*1060*/  VIADD R8, R128, 0xffffffe5 ;  /* 0xffffffe580087836 */ /* 0x000fe20000000000 */
[----:B------:R-:W-:Y:S01]  /*1070*/  ISETP.GE.U32.AND P3, PT, R5, 0x7fffffcc, PT ;  /* 0x7fffffcc0500780c */ /* 0x000fe20003f66070 */
[----:B------:R-:W-:Y:S01]  /*1080*/  IMAD.IADD R6, R6, 0x1, R7 ;  /* 0x0000000106067824 */ /* 0x000fe200078e0207 */
[----:B------:R-:W-:Y:S02]  /*1090*/  SEL R5, RZ, 0x7fff8, P2 ;  /* 0x0007fff8ff057807 */ /* 0x000fe40001000000 */
[----:B------:R-:W-:Y:S01]  /*10a0*/  ISETP.GE.U32.AND P2, PT, R9, 0x7fffffc5, PT ;  /* 0x7fffffc50900780c */ /* 0x000fe20003f46070 */
[----:B------:R-:W-:Y:S01]  /*10b0*/  VIADD R9, R128, 0xffffffe7 ;  /* 0xffffffe780097836 */ /* 0x000fe20000000000 */
[----:B------:R-:W-:-:S02]  /*10c0*/  SEL R10, RZ, 0x1, P5 ;  /* 0x00000001ff0a7807 */ /* 0x000fc40002800000 */
[----:B------:R-:W-:Y:S02]  /*10d0*/  ISETP.GE.U32.AND P5, PT, R8, 0x7fffffc6, PT ;  /* 0x7fffffc60800780c */ /* 0x000fe40003fa6070 */
[----:B------:R-:W-:Y:S02]  /*10e0*/  SEL R11, RZ, 0x1fffe, P6 ;  /* 0x0001fffeff0b7807 */ /* 0x000fe40003000000 */
[----:B------:R-:W-:Y:S01]  /*10f0*/  ISETP.GE.U32.AND P6, PT, R12, 0x7fffffc7, PT ;  /* 0x7fffffc70c00780c */ /* 0x000fe20003fc6070 */
[----:B------:R-:W-:Y:S01]  /*1100*/  VIADD R12, R128, 0xffffffe1 ;  /* 0xffffffe1800c7836 */ /* 0x000fe20000000000 */
[----:B------:R-:W-:Y:S01]  /*1110*/  SEL R8, RZ, 0x4, P1 ;  /* 0x00000004ff087807 */ /* 0x000fe20000800000 */
[----:B------:R-:W-:Y:S01]  /*1120*/  IMAD.IADD R10, R10, 0x1, R11 ;  /* 0x000000010a0a7824 */ /* 0x000fe200078e020b */
[----:B------:R-:W-:Y:S02]  /*1130*/  ISETP.GE.U32.AND P1, PT, R9, 0x7fffffc8, PT ;  /* 0x7fffffc80900780c */ /* 0x000fe40003f26070 */
[----:B------:R-:W-:-:S02]  /*1140*/  LOP3.LUT R14, R14, 0x40, RZ, 0xc0, !PT ;  /* 0x000000400e0e7812 */ /* 0x000fc400078ec0ff */
[----:B------:R-:W-:Y:S02]  /*1150*/  SEL R9, RZ, 0x7fff8, P3 ;  /* 0x0007fff8ff097807 */ /* 0x000fe40001800000 */
[----:B------:R-:W-:Y:S02]  /*1160*/  SEL R7, RZ, 0x7fff8, P1 ;  /* 0x0007fff8ff077807 */ /* 0x000fe40000800000 */
[----:B------:R-:W-:Y:S01]  /*1170*/  ISETP.GE.U32.AND P3, PT, R12, 0x7fffffc2, PT ;  /* 0x7fffffc20c00780c */ /* 0x000fe20003f66070 */
[----:B------:R-:W-:Y:S01]  /*1180*/  VIADD R12, R128, 0xffffffe3 ;  /* 0xffffffe3800c7836 */ /* 0x000fe20000000000 */
[----:B------:R-:W-:Y:S02]  /*1190*/  ISETP.GE.U32.AND P1, PT, R144, 0x7fffffc1, PT ;  /* 0x7fffffc19000780c */ /* 0x000fe40003f26070 */
[----:B------:R-:W-:Y:S01]  /*11a0*/  R2UR UR10, R14 ;  /* 0x000000000e0a72ca */ /* 0x000fe200000e0000 */
[----:B------:R-:W-:Y:S01]  /*11b0*/  VIADD R14, R128, 0xffffffe2 ;  /* 0xffffffe2800e7836 */ /* 0x000fe20000000000 */
[----:B------:R-:W-:-:S02]  /*11c0*/  SEL R16, RZ, 0x1fffe, P3 ;  /* 0x0001fffeff107807 */ /* 0x000fc40001800000 */
[----:B------:R-:W-:Y:S02]  /*11d0*/  SEL R11, RZ, 0x1, P1 ;  /* 0x00000001ff0b7807 */ /* 0x000fe40000800000 */
[----:B------:R-:W-:Y:S02]  /*11e0*/  SEL R13, RZ, 0x1, P2 ;  /* 0x00000001ff0d7807 */ /* 0x000fe40001000000 */
[----:B------:R-:W-:Y:S01]  /*11f0*/  ISETP.GE.U32.AND P2, PT, R14, 0x7fffffc3, PT ;  /* 0x7fffffc30e00780c */ /* 0x000fe20003f46070 */
[----:B------:R-:W-:Y:S01]  /*1200*/  IMAD.IADD R16, R11, 0x1, R16 ;  /* 0x000000010b107824 */ /* 0x000fe200078e0210 */
[----:B------:R-:W-:Y:S02]  /*1210*/  SEL R14, RZ, 0x1fffe, P5 ;  /* 0x0001fffeff0e7807 */ /* 0x000fe40002800000 */
[----:B------:R-:W-:Y:S02]  /*1220*/  LOP3.LUT R10, R10, 0x3, RZ, 0xc0, !PT ;  /* 0x000000030a0a7812 */ /* 0x000fe400078ec0ff */
[----:B------:R-:W-:Y:S01]  /*1230*/  LOP3.LUT R6, R6, 0x3, RZ, 0xc0, !PT ;  /* 0x0000000306067812 */ /* 0x000fe200078ec0ff */
[----:B------:R-:W-:Y:S01]  /*1240*/  IMAD.IADD R13, R13, 0x1, R14 ;  /* 0x000000010d0d7824 */ /* 0x000fe200078e020e */
[----:B------:R-:W-:-:S02]  /*1250*/  ISETP.GE.U32.AND P5, PT, R12, 0x7fffffc4, PT ;  /* 0x7fffffc40c00780c */ /* 0x000fc40003fa6070 */
[----:B------:R-:W-:Y:S02]  /*1260*/  IADD3 R8, PT, PT, R10, R9, R8 ;  /* 0x000000090a087210 */ /* 0x000fe40007ffe008 */
[----:B------:R-:W-:Y:S02]  /*1270*/  IADD3 R5, PT, PT, R6, R5, R4 ;  /* 0x0000000506057210 */ /* 0x000fe40007ffe004 */
[----:B------:R-:W-:Y:S01]  /*1280*/  SEL R4, RZ, 0x4, P2 ;  /* 0x00000004ff047807 */ /* 0x000fe20001000000 */
[----:B------:R-:W-:Y:S01]  /*1290*/  IMAD.SHL.U32 R6, R8, 0x100, RZ ;  /* 0x0000010008067824 */ /* 0x000fe200078e00ff */
[----:B------:R-:W-:Y:S02]  /*12a0*/  SEL R11, RZ, 0x7fff8, P5 ;  /* 0x0007fff8ff0b7807 */ /* 0x000fe40002800000 */
[----:B------:R-:W-:Y:S02]  /*12b0*/  LOP3.LUT R16, R16, 0x3, RZ, 0xc0, !PT ;  /* 0x0000000310107812 */ /* 0x000fe400078ec0ff */
[----:B------:R-:W-:-:S02]  /*12c0*/  SEL R12, RZ, 0x4, P6 ;  /* 0x00000004ff0c7807 */ /* 0x000fc40003000000 */
[----:B------:R-:W-:Y:S01]  /*12d0*/  ISETP.GE.U32.AND P6, PT, R15, 0x7fffffd7, PT ;  /* 0x7fffffd70f00780c */ /* 0x000fe20003fc6070 */
[----:B------:R-:W-:Y:S01]  /*12e0*/  VIADD R15, R128, 0xfffffffe ;  /* 0xfffffffe800f7836 */ /* 0x000fe20000000000 */
[----:B------:R-:W-:Y:S02]  /*12f0*/  LOP3.LUT R13, R13, 0x3, RZ, 0xc0, !PT ;  /* 0x000000030d0d7812 */ /* 0x000fe400078ec0ff */
[----:B------:R-:W-:Y:S01]  /*1300*/  IADD3 R11, PT, PT, R16, R11, R4 ;  /* 0x0000000b100b7210 */ /* 0x000fe20007ffe004 */
[-C--:B------:R-:W-:Y:S01]  /*1310*/  IMAD R4, R18, R129.reuse, RZ ;  /* 0x0000008112047224 */ /* 0x080fe200078e02ff */
[----:B------:R-:W-:Y:S01]  /*1320*/  ISETP.GE.U32.AND P3, PT, R15, 0x7fffffdf, PT ;  /* 0x7fffffdf0f00780c */ /* 0x000fe20003f66070 */
[----:B------:R-:W-:Y:S01]  /*1330*/  IMAD R129, R20, R129, RZ ;  /* 0x0000008114817224 */ /* 0x000fe200078e02ff */
[----:B------:R-:W-:Y:S02]  /*1340*/  IADD3 R7, PT, PT, R13, R7, R12 ;  /* 0x000000070d077210 */ /* 0x000fe40007ffe00c */
[----:B------:R-:W-:-:S02]  /*1350*/  ISETP.NE.U32.AND P2, PT, R3, RZ, PT ;  /* 0x000000ff0300720c */ /* 0x000fc40003f45070 */
[----:B------:R-:W-:Y:S02]  /*1360*/  LOP3.LUT R8, R11, 0xf, RZ, 0xc0, !PT ;  /* 0x0000000f0b087812 */ /* 0x000fe400078ec0ff */
[----:B------:R-:W-:Y:S01]  /*1370*/  LOP3.LUT R6, R6, 0xf00, RZ, 0xe2, !PT ;  /* 0x00000f0006067812 */ /* 0x000fe200078ee2ff */
[----:B0--3--:R-:W-:Y:S08]  /*1380*/  BRA.U UP0, `(.L_x_5) ;  /* 0x0000000100187547 */ /* 0x009ff0000b800000 */
[----:B------:R-:W-:Y:S01]  /*1390*/  ELECT P5, URZ, PT ;  /* 0x0000000000ff782f */ /* 0x000fe200038a0000 */
[----:B------:R-:W-:Y:S01]  /*13a0*/  IMAD.MOV.U32 R9, RZ, RZ, 0x1 ;  /* 0x00000001ff097424 */ /* 0x000fe200078e00ff */
[----:B------:R-:W-:Y:S01]  /*13b0*/  UMOV UR5, 0x40 ;  /* 0x0000004000057882 */ /* 0x000fe20000000000 */
[----:B------:R-:W-:Y:S01]  /*13c0*/  UVIRTCOUNT.DEALLOC.SMPOOL 0x80 ;  /* 0x000000800000784c */ /* 0x000fe20000000000 */
[----:B------:R-:W-:-:S09]  /*13d0*/  ULEA UR5, UR4, UR5, 0x18 ;  /* 0x0000000504057291 */ /* 0x000fd2000f8ec0ff */
[----:B------:R0:W-:Y:S03]  /*13e0*/  @P5 STS.U8 [UR5], R9 ;  /* 0x00000009ff005988 */ /* 0x0001e60008000005 */
.L_x_5:
[----:B------:R-:W-:Y:S01]  /*13f0*/  UIADD3 UR10, UPT, UPT, UR10, UR6, UR8 ;  /* 0x000000060a0a7290 */ /* 0x000fe2000fffe008 */
[----:B------:R-:W-:Y:S01]  /*1400*/  LEA R100, P5, R4, UR12, 0x1 ;  /* 0x0000000c04647c11 */ /* 0x000fe2000f8a08ff */
[----:B------:R-:W-:Y:S01]  /*1410*/  VOTEU.ALL UP1, P2 ;  /* 0x0000000000ff7886 */ /* 0x000fe20001020000 */
[----:B------:R-:W-:Y:S01]  /*1420*/  UMOV UR4, 0x1 ;  /* 0x0000000100047882 */ /* 0x000fe20000000000 */
[----:B------:R-:W-:Y:S01]  /*1430*/  UIADD3 UR11, UPT, UPT, UR9, 0x11000, URZ ;  /* 0x00011000090b7890 */ /* 0x000fe2000fffe0ff */
[----:B------:R-:W-:Y:S01]  /*1440*/  IMAD R7, R7, 0x10, R8 ;  /* 0x0000001007077824 */ /* 0x000fe200078e0208 */
[----:B------:R-:W-:Y:S01]  /*1450*/  VOTEU.ALL UP2, P2 ;  /* 0x0000000000ff7886 */ /* 0x000fe20001040000 */
[----:B------:R-:W-:-:S04]  /*1460*/  @!UP1 UIADD3 UR6, UPT, UPT, -UR4, 0x100000, URZ ;  /* 0x0010000004069890 */ /* 0x000fc8000fffe1ff */
[----:B------:R-:W-:Y:S02]  /*1470*/  @!UP1 USHF.L.U32 UR7, UR6, 0xb, URZ ;  /* 0x0000000b06079899 */ /* 0x000fe400080006ff */
[----:B------:R-:W-:Y:S01]  /*1480*/  @!UP1 USHF.L.U32 UR6, UR6, 0x1, URZ ;  /* 0x0000000106069899 */ /* 0x000fe200080006ff */
[----:B------:R-:W-:Y:S01]  /*1490*/  IMAD R5, R5, 0x1000, R6 ;  /* 0x0000100005057824 */ /* 0x000fe200078e0206 */
[----:B------:R-:W-:Y:S01]  /*14a0*/  STTM.x64 tmem[UR10], RZ ;  /* 0x000000ff000079ed */ /* 0x000fe2000834000a */
[----:B------:R-:W1:Y:S02]  /*14b0*/  FENCE.VIEW.ASYNC.T ;  /* 0x00000000000073c6 */ /* 0x000e640000000200 */
[----:B-1----:R-:W-:Y:S01]  /*14c0*/  BAR.SYNC.DEFER_BLOCKING 0x0 ;  /* 0x0000000000007b1d */ /* 0x002fe20000010000 */
[----:B------:R-:W-:Y:S01]  /*14d0*/  LEA.HI.X.SX32 R101, R4, UR13, 0x1, P5 ;  /* 0x0000000d04657c11 */ /* 0x000fe2000a8f0eff */
[----:B------:R-:W-:Y:S01]  /*14e0*/  IMAD.SHL.U32 R95, R102, 0x8, RZ ;  /* 0x00000008665f7824 */ /* 0x000fe200078e00ff */
[----:B------:R-:W-:-:S02]  /*14f0*/  LOP3.LUT R4, R7, 0xff, RZ, 0xc0, !PT ;  /* 0x000000ff07047812 */ /* 0x000fc400078ec0ff */
[----:B------:R-:W-:Y:S01]  /*1500*/  PRMT R146, RZ, 0x7610, R146 ;  /* 0x00007610ff927816 */ /* 0x000fe20000000092 */
[----:B------:R-:W-:Y:S01]  /*1510*/  IMAD.WIDE R96, R95, 0x2, R100 ;  /* 0x000000025f607825 */ /* 0x000fe200078e0264 */
[----:B------:R-:W-:Y:S01]  /*1520*/  LEA R98, P5, R129, UR12, 0x1 ;  /* 0x0000000c81627c11 */ /* 0x000fe2000f8a08ff */
[----:B------:R-:W1:Y:S01]  /*1530*/  LDCU UR5, c[0x0][0x3b0] ;  /* 0x00007600ff0577ac */ /* 0x000e620008000800 */
[----:B------:R-:W-:Y:S01]  /*1540*/  PRMT R145, RZ, 0x7610, R145 ;  /* 0x00007610ff917816 */ /* 0x000fe20000000091 */
[----:B------:R-:W-:Y:S01]  /*1550*/  IMAD.IADD R4, R5, 0x1, R4 ;  /* 0x0000000105047824 */ /* 0x000fe200078e0204 */
[----:B------:R-:W-:Y:S02]  /*1560*/  LEA.HI.X.SX32 R99, R129, UR13, 0x1, P5 ;  /* 0x0000000d81637c11 */ /* 0x000fe4000a8f0eff */
[----:B------:R-:W-:Y:S02]  /*1570*/  PRMT R147, RZ, 0x7610, R147 ;  /* 0x00007610ff937816 */ /* 0x000fe40000000093 */
[----:B------:R-:W-:Y:S01]  /*1580*/  PRMT R148, RZ, 0x7610, R148 ;  /* 0x00007610ff947816 */ /* 0x000fe20000000094 */
[----:B------:R-:W-:Y:S01]  /*1590*/  IMAD.WIDE R94, R95, 0x2, R98 ;  /* 0x000000025f5e7825 */ /* 0x000fe200078e0262 */
[----:B------:R-:W-:-:S03]  /*15a0*/  LOP3.LUT R125, R4, 0xffff, RZ, 0xc0, !PT ;  /* 0x0000ffff047d7812 */ /* 0x000fc600078ec0ff */
[----:B------:R-:W-:Y:S01]  /*15b0*/  IMAD R87, R102, 0x18, RZ ;  /* 0x0000001866577824 */ /* 0x000fe200078e02ff */
[----:B------:R-:W-:Y:S02]  /*15c0*/  SHF.R.U32.HI R5, RZ, 0x7, R125 ;  /* 0x00000007ff057819 */ /* 0x000fe4000001167d */
[----:B------:R-:W-:Y:S01]  /*15d0*/  PRMT R151, RZ, 0x7610, R151 ;  /* 0x00007610ff977816 */ /* 0x000fe20000000097 */
[----:B------:R-:W2:Y:S02]  /*15e0*/  FENCE.VIEW.ASYNC.S ;  /* 0x00000000000073c6 */ /* 0x000ea40000000000 */
[----:B--2---:R-:W2:Y:S02]  /*15f0*/  @!UP2 SYNCS.EXCH.64 URZ, [UR11], UR6 ;  /* 0x000000060bffa5b2 */ /* 0x004ea40008000100 */
[----:B--2---:R-:W-:Y:S01]  /*1600*/  BAR.SYNC.DEFER_BLOCKING 0x0 ;  /* 0x0000000000007b1d */ /* 0x004fe20000010000 */
[----:B------:R-:W-:Y:S01]  /*1610*/  SHF.R.U32.HI R4, RZ, 0xf, R125 ;  /* 0x0000000fff047819 */ /* 0x000fe2000001167d */
[----:B------:R-:W-:Y:S01]  /*1620*/  IMAD.WIDE R88, R87, 0x2, R100 ;  /* 0x0000000257587825 */ /* 0x000fe200078e0264 */
[----:B------:R-:W-:-:S03]  /*1630*/  PRMT R150, RZ, 0x7610, R150 ;  /* 0x00007610ff967816 */ /* 0x000fc60000000096 */
[----:B------:R-:W-:-:S04]  /*1640*/  IMAD.WIDE R86, R87, 0x2, R98 ;  /* 0x0000000257567825 */ /* 0x000fc800078e0262 */
[C---:B------:R-:W-:Y:S02]  /*1650*/  IMAD R83, R102.reuse, 0x9, RZ ;  /* 0x0000000966537824 */ /* 0x040fe400078e02ff */
[C---:B------:R-:W-:Y:S01]  /*1660*/  IMAD.SHL.U32 R91, R102.reuse, 0x10, RZ ;  /* 0x00000010665b7824 */ /* 0x040fe200078e00ff */
[----:B------:R-:W-:Y:S02]  /*1670*/  PRMT R155, RZ, 0x7610, R155 ;  /* 0x00007610ff9b7816 */ /* 0x000fe4000000009b */
[----:B------:R-:W-:Y:S02]  /*1680*/  PRMT R153, RZ, 0x7610, R153 ;  /* 0x00007610ff997816 */ /* 0x000fe40000000099 */
[----:B------:R-:W-:Y:S02]  /*1690*/  PRMT R149, RZ, 0x7610, R149 ;  /* 0x00007610ff957816 */ /* 0x000fe40000000095 */
[----:B------:R-:W-:Y:S01]  /*16a0*/  PRMT R152, RZ, 0x7610, R152 ;  /* 0x00007610ff987816 */ /* 0x000fe20000000098 */
[----:B------:R-:W-:Y:S01]  /*16b0*/  IMAD R79, R102, 0x11, RZ ;  /* 0x00000011664f7824 */ /* 0x000fe200078e02ff */
[----:B------:R-:W-:Y:S01]  /*16c0*/  PRMT R156, RZ, 0x7610, R156 ;  /* 0x00007610ff9c7816 */ /* 0x000fe2000000009c */
[----:B------:R-:W-:Y:S01]  /*16d0*/  VIADD R6, R128, 0xfffffffd ;  /* 0xfffffffd80067836 */ /* 0x000fe20000000000 */
[----:B------:R-:W2:Y:S04]  /*16e0*/  @!P0 LDG.E.U16 R146, desc[UR22][R96.64] ;  /* 0x0000001660928981 */ /* 0x000ea8000c1e1500 */
[----:B------:R-:W3:Y:S01]  /*16f0*/  @!P0 LDG.E.U16 R145, desc[UR22][R94.64] ;  /* 0x000000165e918981 */ /* 0x000ee2000c1e1500 */
[----:B------:R-:W-:-:S03]  /*1700*/  LOP3.LUT P0, RZ, R5, 0x1, RZ, 0xc0, !PT ;  /* 0x0000000105ff7812 */ /* 0x000fc6000780c0ff */
[----:B------:R-:W4:Y:S01]  /*1710*/  @!P4 LDG.E.U16 R147, desc[UR22][R100.64] ;  /* 0x000000166493c981 */ /* 0x000f22000c1e1500 */
[----:B------:R-:W-:-:S03]  /*1720*/  SHF.R.U32.HI R5, RZ, 0xe, R125 ;  /* 0x0000000eff057819 */ /* 0x000fc6000001167d */
[----:B------:R-:W5:Y:S01]  /*1730*/  @!P4 LDG.E.U16 R148, desc[UR22][R98.64] ;  /* 0x000000166294c981 */ /* 0x000f62000c1e1500 */
[----:B------:R-:W-:Y:S01]  /*1740*/  LOP3.LUT P4, RZ, R4, 0x1, RZ, 0xc0, !PT ;  /* 0x0000000104ff7812 */ /* 0x000fe2000788c0ff */
[C---:B------:R-:W-:Y:S01]  /*1750*/  IMAD.WIDE R84, R83.reuse, 0x2, R100 ;  /* 0x0000000253547825 */ /* 0x040fe200078e0264 */
[----:B------:R-:W-:Y:S02]  /*1760*/  PRMT R154, RZ, 0x7610, R154 ;  /* 0x00007610ff9a7816 */ /* 0x000fe4000000009a */
[----:B------:R-:W-:Y:S01]  /*1770*/  ISETP.GE.U32.AND P5, PT, R6, 0x7fffffde, PT ;  /* 0x7fffffde0600780c */ /* 0x000fe20003fa6070 */
[----:B------:R-:W2:Y:S01]  /*1780*/  @P0 LDG.E.U16 R151, desc[UR22][R88.64] ;  /* 0x0000001658970981 */ /* 0x000ea2000c1e1500 */
[----:B------:R-:W-:-:S03]  /*1790*/  IMAD.WIDE R82, R83, 0x2, R98 ;  /* 0x0000000253527825 */ /* 0x000fc600078e0262 */
[----:B------:R-:W2:Y:S01]  /*17a0*/  @P0 LDG.E.U16 R150, desc[UR22][R86.64] ;  /* 0x0000001656960981 */ /* 0x000ea2000c1e1500 */
[----:B------:R-:W-:Y:S01]  /*17b0*/  LOP3.LUT P0, RZ, R5, 0x1, RZ, 0xc0, !PT ;  /* 0x0000000105ff7812 */ /* 0x000fe2000780c0ff */
[C---:B------:R-:W-:Y:S01]  /*17c0*/  IMAD.WIDE R92, R91.reuse, 0x2, R100 ;  /* 0x000000025b5c7825 */ /* 0x040fe200078e0264 */
[----:B------:R-:W-:Y:S01]  /*17d0*/  SHF.R.U32.HI R5, RZ, 0x6, R125 ;  /* 0x00000006ff057819 */ /* 0x000fe2000001167d */
[----:B------:R-:W2:Y:S02]  /*17e0*/  @!P6 LDG.E.U16 R155, desc[UR22][R84.64] ;  /* 0x00000016549be981 */ /* 0x000ea4000c1e1500 */
[----:B------:R-:W-:Y:S02]  /*17f0*/  IMAD.WIDE R90, R91, 0x2, R98 ;  /* 0x000000025b5a7825 */ /* 0x000fe400078e0262 */
[----:B------:R-:W2:Y:S02]  /*1800*/  @!P6 LDG.E.U16 R153, desc[UR22][R82.64] ;  /* 0x000000165299e981 */ /* 0x000ea4000c1e1500 */
[----:B------:R-:W-:Y:S01]  /*1810*/  VIADD R4, R128, 0xfffffff5 ;  /* 0xfffffff580047836 */ /* 0x000fe20000000000 */
[----:B------:R-:W-:Y:S01]  /*1820*/  LOP3.LUT P6, RZ, R5, 0x1, RZ, 0xc0, !PT ;  /* 0x0000000105ff7812 */ /* 0x000fe200078cc0ff */
[----:B------:R-:W2:Y:S01]  /*1830*/  @P4 LDG.E.U16 R149, desc[UR22][R92.64] ;  /* 0x000000165c954981 */ /* 0x000ea2000c1e1500 */
[----:B------:R-:W-:-:S03]  /*1840*/  IMAD.WIDE R80, R79, 0x2, R100 ;  /* 0x000000024f507825 */ /* 0x000fc600078e0264 */
[----:B------:R-:W2:Y:S01]  /*1850*/  @P4 LDG.E.U16 R152, desc[UR22][R90.64] ;  /* 0x000000165a984981 */ /* 0x000ea2000c1e1500 */
[----:B------:R-:W-:Y:S01]  /*1860*/  ISETP.GE.U32.AND P4, PT, R4, 0x7fffffd6, PT ;  /* 0x7fffffd60400780c */ /* 0x000fe20003f86070 */
[----:B------:R-:W-:-:S04]  /*1870*/  IMAD.WIDE R78, R79, 0x2, R98 ;  /* 0x000000024f4e7825 */ /* 0x000fc800078e0262 */
[----:B------:R-:W-:Y:S01]  /*1880*/  IMAD R75, R102, 0x19, RZ ;  /* 0x00000019664b7824 */ /* 0x000fe200078e02ff */
[----:B------:R-:W2:Y:S01]  /*1890*/  @P0 LDG.E.U16 R156, desc[UR22][R80.64] ;  /* 0x00000016509c0981 */ /* 0x000ea2000c1e1500 */
[----:B------:R-:W-:Y:S01]  /*18a0*/  VIADD R4, R128, 0xfffffffc ;  /* 0xfffffffc80047836 */ /* 0x000fe20000000000 */
[----:B------:R-:W-:Y:S01]  /*18b0*/  PRMT R157, RZ, 0x7610, R157 ;  /* 0x00007610ff9d7816 */ /* 0x000fe2000000009d */
[C---:B------:R-:W-:Y:S01]  /*18c0*/  IMAD.WIDE R76, R75.reuse, 0x2, R100 ;  /* 0x000000024b4c7825 */ /* 0x040fe200078e0264 */
[----:B------:R-:W2:Y:S01]  /*18d0*/  @P0 LDG.E.U16 R154, desc[UR22][R78.64] ;  /* 0x000000164e9a0981 */ /* 0x000ea2000c1e1500 */
[----:B------:R-:W-:Y:S02]  /*18e0*/  PRMT R158, RZ, 0x7610, R158 ;  /* 0x00007610ff9e7816 */ /* 0x000fe4000000009e */
[----:B------:R-:W-:Y:S01]  /*18f0*/  PRMT R160, RZ, 0x7610, R160 ;  /* 0x00007610ffa07816 */ /* 0x000fe200000000a0 */
[----:B------:R-:W-:Y:S01]  /*1900*/  IMAD.WIDE R74, R75, 0x2, R98 ;  /* 0x000000024b4a7825 */ /* 0x000fe200078e0262 */
[----:B------:R-:W-:Y:S01]  /*1910*/  PRMT R159, RZ, 0x7610, R159 ;  /* 0x00007610ff9f7816 */ /* 0x000fe2000000009f */
[----:B------:R-:W2:Y:S01]  /*1920*/  @P6 LDG.E.U16 R157, desc[UR22][R76.64] ;  /* 0x000000164c9d6981 */ /* 0x000ea2000c1e1500 */
[----:B------:R-:W-:Y:S01]  /*1930*/  ISETP.GE.U32.AND P0, PT, R4, 0x7fffffdd, PT ;  /* 0x7fffffdd0400780c */ /* 0x000fe20003f06070 */
[----:B------:R-:W-:-:S04]  /*1940*/  IMAD.WIDE R72, R102, 0x2, R100 ;  /* 0x0000000266487825 */ /* 0x000fc800078e0264 */
[C---:B------:R-:W-:Y:S01]  /*1950*/  IMAD.SHL.U32 R65, R102.reuse, 0x2, RZ ;  /* 0x0000000266417824 */ /* 0x040fe200078e00ff */
[----:B------:R-:W-:Y:S01]  /*1960*/  PRMT R162, RZ, 0x7610, R162 ;  /* 0x00007610ffa27816 */ /* 0x000fe200000000a2 */
[C---:B------:R-:W-:Y:S01]  /*1970*/  IMAD.WIDE R70, R102.reuse, 0x2, R98 ;  /* 0x0000000266467825 */ /* 0x040fe200078e0262 */
[----:B------:R-:W-:Y:S01]  /*1980*/  PRMT R161, RZ, 0x7610, R161 ;  /* 0x00007610ffa17816 */ /* 0x000fe200000000a1 */
[----:B------:R-:W2:Y:S02]  /*1990*/  @P6 LDG.E.U16 R158, desc[UR22][R74.64] ;  /* 0x000000164a9e6981 */ /* 0x000ea4000c1e1500 */
[----:B------:R-:W-:Y:S02]  /*19a0*/  IMAD R61, R102, 0xa, RZ ;  /* 0x0000000a663d7824 */ /* 0x000fe400078e02ff */
[C---:B------:R-:W-:Y:S01]  /*19b0*/  VIADD R5, R128.reuse, 0xfffffff4 ;  /* 0xfffffff480057836 */ /* 0x040fe20000000000 */
[----:B------:R-:W-:Y:S01]  /*19c0*/  PRMT R163, RZ, 0x7610, R163 ;  /* 0x00007610ffa37816 */ /* 0x000fe200000000a3 */
[----:B------:R-:W-:Y:S01]  /*19d0*/  VIADD R4, R128, 0xfffffffb ;  /* 0xfffffffb80047836 */ /* 0x000fe20000000000 */
[----:B------:R-:W-:Y:S01]  /*19e0*/  PRMT R164, RZ, 0x7610, R164 ;  /* 0x00007610ffa47816 */ /* 0x000fe200000000a4 */
[----:B------:R-:W-:Y:S01]  /*19f0*/  IMAD.WIDE R66, R65, 0x2, R100 ;  /* 0x0000000241427825 */ /* 0x000fe200078e0264 */
[----:B------:R-:W2:Y:S01]  /*1a00*/  @!P3 LDG.E.U16 R160, desc[UR22][R72.64] ;  /* 0x0000001648a0b981 */ /* 0x000ea2000c1e1500 */
[----:B------:R-:W-:-:S02]  /*1a10*/  ISETP.GE.U32.AND P6, PT, R5, 0x7fffffd5, PT ;  /* 0x7fffffd50500780c */ /* 0x000fc40003fc6070 */
[----:B------:R-:W-:Y:S01]  /*1a20*/  IMAD.WIDE R62, R61, 0x2, R100 ;  /* 0x000000023d3e7825 */ /* 0x000fe200078e0264 */
[----:B------:R-:W2:Y:S01]  /*1a30*/  @!P3 LDG.E.U16 R159, desc[UR22][R70.64] ;  /* 0x00000016469fb981 */ /* 0x000ea2000c1e1500 */
[----:B------:R-:W-:Y:S02]  /*1a40*/  ISETP.GE.U32.AND P3, PT, R4, 0x7fffffdc, PT ;  /* 0x7fffffdc0400780c */ /* 0x000fe40003f66070 */
[----:B------:R-:W-:Y:S01]  /*1a50*/  IMAD.WIDE R64, R65, 0x2, R98 ;  /* 0x0000000241407825 */ /* 0x000fe200078e0262 */
[----:B------:R-:W-:Y:S01]  /*1a60*/  SHF.R.U32.HI R4, RZ, 0xd, R125 ;  /* 0x0000000dff047819 */ /* 0x000fe2000001167d */
[----:B------:R-:W2:Y:S02]  /*1a70*/  @!P5 LDG.E.U16 R162, desc[UR22][R66.64] ;  /* 0x0000001642a2d981 */ /* 0x000ea4000c1e1500 */
[----:B------:R-:W-:Y:S01]  /*1a80*/  IMAD.WIDE R60, R61, 0x2, R98 ;  /* 0x000000023d3c7825 */ /* 0x000fe200078e0262 */
[----:B------:R-:W-:Y:S01]  /*1a90*/  SHF.R.U32.HI R5, RZ, 0x5, R125 ;  /* 0x00000005ff057819 */ /* 0x000fe2000001167d */
[----:B------:R-:W2:Y:S01]  /*1aa0*/  @!P5 LDG.E.U16 R161, desc[UR22][R64.64] ;  /* 0x0000001640a1d981 */ /* 0x000ea2000c1e1500 */
[----:B------:R-:W-:-:S03]  /*1ab0*/  LOP3.LUT P5, RZ, R4, 0x1, RZ, 0xc0, !PT ;  /* 0x0000000104ff7812 */ /* 0x000fc600078ac0ff */
[----:B------:R-:W2:Y:S04]  /*1ac0*/  @!P4 LDG.E.U16 R163, desc[UR22][R62.64] ;  /* 0x000000163ea3c981 */ /* 0x000ea8000c1e1500 */
[----:B------:R-:W2:Y:S01]  /*1ad0*/  @!P4 LDG.E.U16 R164, desc[UR22][R60.64] ;  /* 0x000000163ca4c981 */ /* 0x000ea2000c1e1500 */
[----:B------:R-:W-:Y:S01]  /*1ae0*/  LOP3.LUT P4, RZ, R5, 0x1, RZ, 0xc0, !PT ;  /* 0x0000000105ff7812 */ /* 0x000fe2000788c0ff */
[C---:B------:R-:W-:Y:S02]  /*1af0*/  IMAD R57, R102.reuse, 0x12, RZ ;  /* 0x0000001266397824 */ /* 0x040fe400078e02ff */
[----:B------:R-:W-:Y:S01]  /*1b00*/  IMAD R53, R102, 0x1a, RZ ;  /* 0x0000001a66357824 */ /* 0x000fe200078e02ff */
[----:B------:R-:W-:Y:S01]  /*1b10*/  PRMT R165, RZ, 0x7610, R165 ;  /* 0x00007610ffa57816 */ /* 0x000fe200000000a5 */
[----:B------:R-:W-:Y:S01]  /*1b20*/  IMAD.WIDE R58, R57, 0x2, R100 ;  /* 0x00000002393a7825 */ /* 0x000fe200078e0264 */
[----:B------:R-:W-:-:S02]  /*1b30*/  PRMT R168, RZ, 0x7610, R168 ;  /* 0x00007610ffa87816 */ /* 0x000fc400000000a8 */
[----:B------:R-:W-:Y:S01]  /*1b40*/  PRMT R167, RZ, 0x7610, R167 ;  /* 0x00007610ffa77816 */ /* 0x000fe200000000a7 */
[----:B------:R-:W-:Y:S01]  /*1b50*/  IMAD.WIDE R54, R53, 0x2, R100 ;  /* 0x0000000235367825 */ /* 0x000fe200078e0264 */
[----:B------:R-:W-:Y:S01]  /*1b60*/  PRMT R166, RZ, 0x7610, R166 ;  /* 0x00007610ffa67816 */ /* 0x000fe200000000a6 */
[----:B------:R-:W2:Y:S02]  /*1b70*/  @P5 LDG.E.U16 R165, desc[UR22][R58.64] ;  /* 0x000000163aa55981 */ /* 0x000ea4000c1e1500 */
[----:B------:R-:W-:-:S04]  /*1b80*/  IMAD.WIDE R56, R57, 0x2, R98 ;  /* 0x0000000239387825 */ /* 0x000fc800078e0262 */
[C---:B------:R-:W-:Y:S01]  /*1b90*/  IMAD R49, R102.reuse, 0x3, RZ ;  /* 0x0000000366317824 */ /* 0x040fe200078e02ff */
[----:B------:R-:W-:Y:S01]  /*1ba0*/  PRMT R172, RZ, 0x7610, R172 ;  /* 0x00007610ffac7816 */ /* 0x000fe200000000ac */
[----:B------:R-:W-:Y:S01]  /*1bb0*/  IMAD.WIDE R52, R53, 0x2, R98 ;  /* 0x0000000235347825 */ /* 0x000fe200078e0262 */
        /* <DEDUP_REMOVED lines=8> */
[----:B------:R-:W3:Y:S01]  /*1c40*/  @P4 LDG.E.U16 R167, desc[UR22][R54.64] ;  /* 0x0000001636a74981 */ /* 0x000ee2000c1e1500 */
[----:B------:R-:W-:-:S02]  /*1c50*/  ISETP.GE.U32.AND P5, PT, R4, 0x7fffffd4, PT ;  /* 0x7fffffd40400780c */ /* 0x000fc40003fa6070 */
[----:B------:R-:W-:Y:S01]  /*1c60*/  IMAD.WIDE R46, R45, 0x2, R100 ;  /* 0x000000022d2e7825 */ /* 0x000fe200078e0264 */
[----:B------:R-:W4:Y:S01]  /*1c70*/  @P4 LDG.E.U16 R166, desc[UR22][R52.64] ;  /* 0x0000001634a64981 */ /* 0x000f22000c1e1500 */
[----:B------:R-:W-:Y:S02]  /*1c80*/  ISETP.GE.U32.AND P4, PT, R5, 0x7fffffdb, PT ;  /* 0x7fffffdb0500780c */ /* 0x000fe40003f86070 */
[----:B------:R-:W-:Y:S01]  /*1c90*/  IMAD.WIDE R48, R49, 0x2, R98 ;  /* 0x0000000231307825 */ /* 0x000fe200078e0262 */
[----:B------:R-:W-:Y:S01]  /*1ca0*/  SHF.R.U32.HI R4, RZ, 0xc, R125 ;  /* 0x0000000cff047819 */ /* 0x000fe2000001167d */
[----:B------:R-:W4:Y:S02]  /*1cb0*/  @!P0 LDG.E.U16 R172, desc[UR22][R50.64] ;  /* 0x0000001632ac8981 */ /* 0x000f24000c1e1500 */
[----:B------:R-:W-:Y:S01]  /*1cc0*/  IMAD.WIDE R44, R45, 0x2, R98 ;  /* 0x000000022d2c7825 */ /* 0x000fe200078e0262 */
[----:B------:R-:W-:Y:S01]  /*1cd0*/  SHF.R.U32.HI R5, RZ, 0x4, R125 ;  /* 0x00000004ff057819 */ /* 0x000fe2000001167d */
[----:B------:R-:W4:Y:S01]  /*1ce0*/  @!P0 LDG.E.U16 R171, desc[UR22][R48.64] ;  /* 0x0000001630ab8981 */ /* 0x000f22000c1e1500 */
[----:B------:R-:W-:-:S03]  /*1cf0*/  LOP3.LUT P0, RZ, R4, 0x1, RZ, 0xc0, !PT ;  /* 0x0000000104ff7812 */ /* 0x000fc6000780c0ff */
[----:B------:R-:W4:Y:S04]  /*1d00*/  @!P6 LDG.E.U16 R170, desc[UR22][R46.64] ;  /* 0x000000162eaae981 */ /* 0x000f28000c1e1500 */
[----:B------:R-:W4:Y:S01]  /*1d10*/  @!P6 LDG.E.U16 R169, desc[UR22][R44.64] ;  /* 0x000000162ca9e981 */ /* 0x000f22000c1e1500 */
        /* <DEDUP_REMOVED lines=9> */
[----:B------:R-:W4:Y:S02]  /*1db0*/  @P0 LDG.E.U16 R173, desc[UR22][R42.64] ;  /* 0x000000162aad0981 */ /* 0x000f24000c1e1500 */
[----:B------:R-:W-:-:S04]  /*1dc0*/  IMAD.WIDE R40, R41, 0x2, R98 ;  /* 0x0000000229287825 */ /* 0x000fc800078e0262 */
[C---:B------:R-:W-:Y:S01]  /*1dd0*/  IMAD.SHL.U32 R33, R102.reuse, 0x4, RZ ;  /* 0x0000000466217824 */ /* 0x040fe200078e00ff */
[----:B------:R-:W-:Y:S01]  /*1de0*/  PRMT R180, RZ, 0x7610, R180 ;  /* 0x00007610ffb47816 */ /* 0x000fe200000000b4 */
[----:B------:R-:W-:Y:S01]  /*1df0*/  IMAD.WIDE R36, R37, 0x2, R98 ;  /* 0x0000000225247825 */ /* 0x000fe200078e0262 */
[----:B------:R-:W-:Y:S01]  /*1e00*/  PRMT R179, RZ, 0x7610, R179 ;  /* 0x00007610ffb37816 */ /* 0x000fe200000000b3 */
[----:B------:R-:W4:Y:S02]  /*1e10*/  @P0 LDG.E.U16 R176, desc[UR22][R40.64] ;  /* 0x0000001628b00981 */ /* 0x000f24000c1e1500 */
[----:B------:R-:W-:Y:S02]  /*1e20*/  IMAD R29, R102, 0xc, RZ ;  /* 0x0000000c661d7824 */ /* 0x000fe400078e02ff */
[C---:B------:R-:W-:Y:S01]  /*1e30*/  VIADD R4, R128.reuse, 0xfffffff2 ;  /* 0xfffffff280047836 */ /* 0x040fe20000000000 */
[----:B------:R-:W-:Y:S01]  /*1e40*/  PRMT R178, RZ, 0x7610, R178 ;  /* 0x00007610ffb27816 */ /* 0x000fe200000000b2 */
[----:B------:R-:W-:Y:S01]  /*1e50*/  VIADD R5, R128, 0xfffffff9 ;  /* 0xfffffff980057836 */ /* 0x000fe20000000000 */
[----:B------:R-:W-:Y:S01]  /*1e60*/  PRMT R177, RZ, 0x7610, R177 ;  /* 0x00007610ffb17816 */ /* 0x000fe200000000b1 */
[----:B------:R-:W-:Y:S01]  /*1e70*/  IMAD.WIDE R34, R33, 0x2, R100 ;  /* 0x0000000221227825 */ /* 0x000fe200078e0264 */
[----:B------:R-:W4:Y:S01]  /*1e80*/  @P6 LDG.E.U16 R175, desc[UR22][R38.64] ;  /* 0x0000001626af6981 */ /* 0x000f22000c1e1500 */
        /* <DEDUP_REMOVED lines=24> */
[C---:B------:R-:W-:Y:S01]  /*2010*/  IMAD R17, R102.reuse, 0x5, RZ ;  /* 0x0000000566117824 */ /* 0x040fe200078e02ff */
        /* <DEDUP_REMOVED lines=25> */
[C---:B0-----:R-:W-:Y:S02]  /*21b0*/  IMAD R9, R102.reuse, 0x15, RZ ;  /* 0x0000001566097824 */ /* 0x041fe400078e02ff */
        /* <DEDUP_REMOVED lines=8> */
[----:B------:R-:W4:Y:S01]  /*2240*/  @P4 LDG.E.U16 R194, desc[UR22][R10.64] ;  /* 0x000000160ac24981 */ /* 0x000f22000c1e1500 */
[----:B------:R-:W-:Y:S01]  /*2250*/  PRMT R206, RZ, 0x7610, R206 ;  /* 0x00007610ffce7816 */ /* 0x000fe200000000ce */
[----:B------:R-:W-:Y:S01]  /*2260*/  IMAD.WIDE R8, R9, 0x2, R98 ;  /* 0x0000000209087825 */ /* 0x000fe200078e0262 */
[----:B------:R-:W-:Y:S01]  /*2270*/  PRMT R208, RZ, 0x7610, R208 ;  /* 0x00007610ffd07816 */ /* 0x000fe200000000d0 */
[----:B------:R-:W4:Y:S02]  /*2280*/  @P0 LDG.E.U16 R198, desc[UR22][R6.64] ;  /* 0x0000001606c60981 */ /* 0x000f24000c1e1500 */
[----:B------:R-:W-:Y:S01]  /*2290*/  IMAD.WIDE R4, R5, 0x2, R98 ;  /* 0x0000000205047825 */ /* 0x000fe200078e0262 */
[----:B------:R-:W-:Y:S01]  /*22a0*/  SHF.R.U32.HI R105, RZ, 0x9, R125 ;  /* 0x00000009ff697819 */ /* 0x000fe2000001167d */
[----:B------:R-:W4:Y:S02]  /*22b0*/  @P4 LDG.E.U16 R200, desc[UR22][R8.64] ;  /* 0x0000001608c84981 */ /* 0x000f24000c1e1500 */
[----:B------:R-:W-:-:S02]  /*22c0*/  VIADD R104, R128, 0xfffffff0 ;  /* 0xfffffff080687836 */ /* 0x000fc40000000000 */
[C---:B------:R-:W-:Y:S01]  /*22d0*/  IMAD.WIDE R108, R111.reuse, 0x2, R100 ;  /* 0x000000026f6c7825 */ /* 0x040fe200078e0264 */
[----:B------:R-:W-:Y:S01]  /*22e0*/  LOP3.LUT R191, R0, 0x1f, RZ, 0xc0, !PT ;  /* 0x0000001f00bf7812 */ /* 0x000fe200078ec0ff */
[----:B------:R-:W4:Y:S02]  /*22f0*/  @P0 LDG.E.U16 R196, desc[UR22][R4.64] ;  /* 0x0000001604c40981 */ /* 0x000f24000c1e1500 */
[----:B------:R-:W-:Y:S01]  /*2300*/  IMAD.WIDE R110, R111, 0x2, R98 ;  /* 0x000000026f6e7825 */ /* 0x000fe200078e0262 */
[----:B------:R-:W-:Y:S01]  /*2310*/  SHF.R.U32.HI R113, RZ, 0x1, R125 ;  /* 0x00000001ff717819 */ /* 0x000fe2000001167d */
[----:B------:R-:W4:Y:S02]  /*2320*/  @!P3 LDG.E.U16 R206, desc[UR22][R108.64] ;  /* 0x000000166cceb981 */ /* 0x000f24000c1e1500 */
[----:B------:R-:W-:Y:S01]  /*2330*/  IMAD R107, R102, 0x6, RZ ;  /* 0x00000006666b7824 */ /* 0x000fe200078e02ff */
[----:B------:R-:W-:Y:S01]  /*2340*/  ISETP.GE.U32.AND P4, PT, R104, 0x7fffffd1, PT ;  /* 0x7fffffd16800780c */ /* 0x000fe20003f86070 */
[----:B------:R-:W4:Y:S01]  /*2350*/  @!P3 LDG.E.U16 R208, desc[UR22][R110.64] ;  /* 0x000000166ed0b981 */ /* 0x000f22000c1e1500 */
[----:B------:R-:W-:Y:S01]  /*2360*/  LOP3.LUT P0, RZ, R105, 0x1, RZ, 0xc0, !PT ;  /* 0x0000000169ff7812 */ /* 0x000fe2000780c0ff */
[----:B------:R-:W-:Y:S01]  /*2370*/  IMAD.WIDE R104, R107, 0x2, R100 ;  /* 0x000000026b687825 */ /* 0x000fe200078e0264 */
[----:B------:R-:W-:-:S02]  /*2380*/  PRMT R202, RZ, 0x7610, R202 ;  /* 0x00007610ffca7816 */ /* 0x000fc400000000ca */
[----:B------:R-:W-:Y:S01]  /*2390*/  PRMT R204, RZ, 0x7610, R204 ;  /* 0x00007610ffcc7816 */ /* 0x000fe200000000cc */
[----:B------:R-:W-:Y:S01]  /*23a0*/  IMAD.WIDE R106, R107, 0x2, R98 ;  /* 0x000000026b6a7825 */ /* 0x000fe200078e0262 */
[----:B------:R-:W-:Y:S02]  /*23b0*/  LOP3.LUT P3, RZ, R113, 0x1, RZ, 0xc0, !PT ;  /* 0x0000000171ff7812 */ /* 0x000fe4000786c0ff */
[----:B------:R-:W4:Y:S01]  /*23c0*/  @!P6 LDG.E.U16 R202, desc[UR22][R104.64] ;  /* 0x0000001668cae981 */ /* 0x000f22000c1e1500 */
[----:B------:R-:W-:Y:S02]  /*23d0*/  IMAD R112, R191, R103, RZ ;  /* 0x00000067bf707224 */ /* 0x000fe400078e02ff */
[----:B------:R-:W-:Y:S01]  /*23e0*/  IMAD R119, R102, 0x1e, RZ ;  /* 0x0000001e66777824 */ /* 0x000fe200078e02ff */
[----:B------:R-:W4:Y:S01]  /*23f0*/  @!P6 LDG.E.U16 R204, desc[UR22][R106.64] ;  /* 0x000000166acce981 */ /* 0x000f22000c1e1500 */
[----:B-1----:R-:W-:Y:S01]  /*2400*/  IMAD R124, R120, UR5, RZ ;  /* 0x00000005787c7c24 */ /* 0x002fe2000f8e02ff */
[----:B------:R-:W-:Y:S01]  /*2410*/  LEA R131, P6, R112, UR14, 0x1 ;  /* 0x0000000e70837c11 */ /* 0x000fe2000f8c08ff */
[----:B------:R-:W-:Y:S01]  /*2420*/  IMAD R115, R102, 0x16, RZ ;  /* 0x0000001666737824 */ /* 0x000fe200078e02ff */
[----:B------:R-:W-:Y:S01]  /*2430*/  PRMT R214, RZ, 0x7610, R214 ;  /* 0x00007610ffd67816 */ /* 0x000fe200000000d6 */
[----:B------:R-:W-:Y:S01]  /*2440*/  IMAD.WIDE R116, R119, 0x2, R100 ;  /* 0x0000000277747825 */ /* 0x000fe200078e0264 */
[----:B------:R-:W-:-:S03]  /*2450*/  PRMT R216, RZ, 0x7610, R216 ;  /* 0x00007610ffd87816 */ /* 0x000fc600000000d8 */
[----:B------:R-:W-:Y:S01]  /*2460*/  IMAD.WIDE R118, R119, 0x2, R98 ;  /* 0x0000000277767825 */ /* 0x000fe200078e0262 */
[----:B------:R-:W-:Y:S01]  /*2470*/  LEA.HI.X.SX32 R132, R112, UR15, 0x1, P6 ;  /* 0x0000000f70847c11 */ /* 0x000fe2000b0f0eff */
[----:B------:R-:W4:Y:S02]  /*2480*/  @P3 LDG.E.U16 R214, desc[UR22][R116.64] ;  /* 0x0000001674d63981 */ /* 0x000f24000c1e1500 */
[----:B------:R-:W-:Y:S01]  /*2490*/  IMAD R122, R122, UR5, RZ ;  /* 0x000000057a7a7c24 */ /* 0x000fe2000f8e02ff */
[----:B------:R-:W-:Y:S01]  /*24a0*/  PRMT R210, RZ, 0x7610, R210 ;  /* 0x00007610ffd27816 */ /* 0x000fe200000000d2 */
[----:B------:R-:W-:Y:S01]  /*24b0*/  IMAD.WIDE R112, R115, 0x2, R100 ;  /* 0x0000000273707825 */ /* 0x000fe200078e0264 */
[----:B------:R-:W-:Y:S01]  /*24c0*/  PRMT R212, RZ, 0x7610, R212 ;  /* 0x00007610ffd47816 */ /* 0x000fe200000000d4 */
[----:B------:R-:W4:Y:S01]  /*24d0*/  @P3 LDG.E.U16 R216, desc[UR22][R118.64] ;  /* 0x0000001676d83981 */ /* 0x000f22000c1e1500 */
[----:B------:R-:W-:Y:S01]  /*24e0*/  LEA R120, P6, R124, R131, 0x1 ;  /* 0x000000837c787211 */ /* 0x000fe200078c08ff */
[----:B------:R-:W-:-:S02]  /*24f0*/  IMAD R123, R123, UR5, RZ ;  /* 0x000000057b7b7c24 */ /* 0x000fc4000f8e02ff */
[----:B------:R-:W-:Y:S01]  /*2500*/  IMAD.WIDE R114, R115, 0x2, R98 ;  /* 0x0000000273727825 */ /* 0x000fe200078e0262 */
[-C--:B------:R-:W-:Y:S01]  /*2510*/  LEA R126, P3, R122, R131.reuse, 0x1 ;  /* 0x000000837a7e7211 */ /* 0x080fe200078608ff */
[----:B------:R-:W4:Y:S02]  /*2520*/  @P0 LDG.E.U16 R210, desc[UR22][R112.64] ;  /* 0x0000001670d20981 */ /* 0x000f24000c1e1500 */
[----:B------:R-:W-:Y:S02]  /*2530*/  VIADD R190, R128, 0x1f ;  /* 0x0000001f80be7836 */ /* 0x000fe40000000000 */
[----:B------:R-:W-:Y:S01]  /*2540*/  IMAD R129, R121, UR5, RZ ;  /* 0x0000000579817c24 */ /* 0x000fe2000f8e02ff */
[----:B------:R-:W-:Y:S01]  /*2550*/  LEA.HI.X.SX32 R121, R124, R132, 0x1, P6 ;  /* 0x000000847c797211 */ /* 0x000fe200030f0eff */
[----:B------:R-:W4:Y:S01]  /*2560*/  @P0 LDG.E.U16 R212, desc[UR22][R114.64] ;  /* 0x0000001672d40981 */ /* 0x000f22000c1e1500 */
[----:B------:R-:W-:Y:S02]  /*2570*/  LEA R124, P6, R123, R131, 0x1 ;  /* 0x000000837b7c7211 */ /* 0x000fe400078c08ff */
[----:B------:R-:W-:-:S02]  /*2580*/  SHF.R.U32.HI R130, RZ, 0x8, R125 ;  /* 0x00000008ff827819 */ /* 0x000fc4000001167d */
[----:B------:R-:W-:Y:S02]  /*2590*/  ISETP.GT.AND P0, PT, R190, 0x1f, PT ;  /* 0x0000001fbe00780c */ /* 0x000fe40003f04270 */
[-C--:B------:R-:W-:Y:S02]  /*25a0*/  LEA.HI.X.SX32 R127, R122, R132.reuse, 0x1, P3 ;  /* 0x000000847a7f7211 */ /* 0x080fe400018f0eff */
[----:B------:R-:W-:Y:S02]  /*25b0*/  LEA R122, P3, R129, R131, 0x1 ;  /* 0x00000083817a7211 */ /* 0x000fe400078608ff */
[----:B------:R-:W-:Y:S02]  /*25c0*/  LEA.HI.X.SX32 R125, R123, R132, 0x1, P6 ;  /* 0x000000847b7d7211 */ /* 0x000fe400030f0eff */
[----:B------:R-:W-:Y:S02]  /*25d0*/  LOP3.LUT P6, RZ, R130, 0x1, RZ, 0xc0, !PT ;  /* 0x0000000182ff7812 */ /* 0x000fe400078cc0ff */
[----:B------:R-:W-:Y:S01]  /*25e0*/  ISETP.LT.AND P0, PT, R191, R128, P0 ;  /* 0x00000080bf00720c */ /* 0x000fe20000701270 */
[C---:B------:R-:W-:Y:S01]  /*25f0*/  IMAD R137, R102.reuse, 0x7, RZ ;  /* 0x0000000766897824 */ /* 0x040fe200078e02ff */
[----:B------:R-:W-:Y:S01]  /*2600*/  LEA.HI.X.SX32 R123, R129, R132, 0x1, P3 ;  /* 0x00000084817b7211 */ /* 0x000fe200018f0eff */
[----:B------:R-:W-:-:S02]  /*2610*/  IMAD R133, R102, 0xf, RZ ;  /* 0x0000000f66857824 */ /* 0x000fc400078e02ff */
[C---:B------:R-:W-:Y:S02]  /*2620*/  IMAD R131, R102.reuse, 0x17, RZ ;  /* 0x0000001766837824 */ /* 0x040fe400078e02ff */
[----:B------:R-:W-:Y:S01]  /*2630*/  IMAD R129, R102, 0x1f, RZ ;  /* 0x0000001f66817824 */ /* 0x000fe200078e02ff */
[----:B------:R-:W-:Y:S01]  /*2640*/  PRMT R195, RZ, 0x7610, R195 ;  /* 0x00007610ffc37816 */ /* 0x000fe200000000c3 */
[----:B------:R-:W-:Y:S01]  /*2650*/  IMAD.WIDE R142, R137, 0x2, R100 ;  /* 0x00000002898e7825 */ /* 0x000fe200078e0264 */
[----:B------:R-:W-:Y:S02]  /*2660*/  PRMT R197, RZ, 0x7610, R197 ;  /* 0x00007610ffc57816 */ /* 0x000fe400000000c5 */
[----:B------:R-:W-:Y:S01]  /*2670*/  PRMT R199, RZ, 0x7610, R199 ;  /* 0x00007610ffc77816 */ /* 0x000fe200000000c7 */
[----:B------:R-:W-:Y:S01]  /*2680*/  IMAD.WIDE R140, R133, 0x2, R100 ;  /* 0x00000002858c7825 */ /* 0x000fe200078e0264 */
[----:B------:R-:W-:Y:S01]  /*2690*/  PRMT R201, RZ, 0x7610, R201 ;  /* 0x00007610ffc97816 */ /* 0x000fe200000000c9 */
[----:B------:R-:W4:Y:S01]  /*26a0*/  @!P5 LDG.E.U16 R195, desc[UR22][R142.64] ;  /* 0x000000168ec3d981 */ /* 0x000f22000c1e1500 */
[----:B------:R-:W-:Y:S01]  /*26b0*/  PRMT R203, RZ, 0x7610, R203 ;  /* 0x00007610ffcb7816 */ /* 0x000fe200000000cb */
[----:B------:R-:W-:Y:S01]  /*26c0*/  IMAD.WIDE R138, R131, 0x2, R100 ;  /* 0x00000002838a7825 */ /* 0x000fe200078e0264 */
[----:B------:R-:W-:Y:S01]  /*26d0*/  PRMT R205, RZ, 0x7610, R205 ;  /* 0x00007610ffcd7816 */ /* 0x000fe200000000cd */
[----:B------:R-:W4:Y:S01]  /*26e0*/  @!P4 LDG.E.U16 R199, desc[UR22][R140.64] ;  /* 0x000000168cc7c981 */ /* 0x000f22000c1e1500 */
[----:B------:R-:W-:Y:S01]  /*26f0*/  PRMT R207, RZ, 0x7610, R207 ;  /* 0x00007610ffcf7816 */ /* 0x000fe200000000cf */
[----:B------:R-:W-:Y:S01]  /*2700*/  IMAD.WIDE R134, R129, 0x2, R100 ;  /* 0x0000000281867825 */ /* 0x000fe200078e0264 */
[----:B------:R-:W-:Y:S01]  /*2710*/  PRMT R209, RZ, 0x7610, R209 ;  /* 0x00007610ffd17816 */ /* 0x000fe200000000d1 */
[----:B------:R-:W4:Y:S01]  /*2720*/  @P6 LDG.E.U16 R203, desc[UR22][R138.64] ;  /* 0x000000168acb6981 */ /* 0x000f22000c1e1500 */
[----:B------:R-:W-:Y:S01]  /*2730*/  PRMT R218, RZ, 0x7610, R218 ;  /* 0x00007610ffda7816 */ /* 0x000fe200000000da */
[----:B------:R-:W-:Y:S01]  /*2740*/  IMAD.WIDE R136, R137, 0x2, R98 ;  /* 0x0000000289887825 */ /* 0x000fe200078e0262 */
[----:B------:R-:W-:Y:S01]  /*2750*/  PRMT R220, RZ, 0x7610, R220 ;  /* 0x00007610ffdc7816 */ /* 0x000fe200000000dc */
[----:B------:R-:W4:Y:S01]  /*2760*/  @!P1 LDG.E.U16 R207, desc[UR22][R134.64] ;  /* 0x0000001686cf9981 */ /* 0x000f22000c1e1500 */
[----:B------:R-:W-:Y:S01]  /*2770*/  PRMT R222, RZ, 0x7610, R222 ;  /* 0x00007610ffde7816 */ /* 0x000fe200000000de */
[----:B------:R-:W-:Y:S01]  /*2780*/  IMAD.WIDE R132, R133, 0x2, R98 ;  /* 0x0000000285847825 */ /* 0x000fe200078e0262 */
[----:B------:R-:W-:Y:S01]  /*2790*/  PRMT R224, RZ, 0x7610, R224 ;  /* 0x00007610ffe07816 */ /* 0x000fe200000000e0 */
[----:B------:R-:W4:Y:S02]  /*27a0*/  @!P5 LDG.E.U16 R197, desc[UR22][R136.64] ;  /* 0x0000001688c5d981 */ /* 0x000f24000c1e1500 */
[----:B------:R-:W-:-:S02]  /*27b0*/  IMAD.WIDE R130, R131, 0x2, R98 ;  /* 0x0000000283827825 */ /* 0x000fc400078e0262 */
[----:B------:R-:W4:Y:S02]  /*27c0*/  @!P4 LDG.E.U16 R201, desc[UR22][R132.64] ;  /* 0x0000001684c9c981 */ /* 0x000f24000c1e1500 */
[----:B------:R-:W-:Y:S02]  /*27d0*/  IMAD.WIDE R128, R129, 0x2, R98 ;  /* 0x0000000281807825 */ /* 0x000fe400078e0262 */
[----:B------:R-:W4:Y:S04]  /*27e0*/  @P6 LDG.E.U16 R205, desc[UR22][R130.64] ;  /* 0x0000001682cd6981 */ /* 0x000f28000c1e1500 */
[----:B------:R-:W4:Y:S04]  /*27f0*/  @!P1 LDG.E.U16 R209, desc[UR22][R128.64] ;  /* 0x0000001680d19981 */ /* 0x000f28000c1e1500 */
[----:B------:R-:W4:Y:S04]  /*2800*/  @P0 LDG.E.U16 R218, desc[UR22][R120.64] ;  /* 0x0000001678da0981 */ /* 0x000f28000c1e1500 */
[----:B------:R-:W4:Y:S04]  /*2810*/  @P0 LDG.E.U16 R220, desc[UR22][R126.64] ;  /* 0x000000167edc0981 */ /* 0x000f28000c1e1500 */
[----:B------:R-:W4:Y:S04]  /*2820*/  @P0 LDG.E.U16 R222, desc[UR22][R124.64] ;  /* 0x000000167cde0981 */ /* 0x000f28000c1e1500 */
[----:B------:R-:W4:Y:S01]  /*2830*/  @P0 LDG.E.U16 R224, desc[UR22][R122.64] ;  /* 0x000000167ae00981 */ /* 0x000f22000c1e1500 */
[----:B------:R-:W-:Y:S01]  /*2840*/  IMAD.SHL.U32 R193, R0, 0x2, RZ ;  /* 0x0000000200c17824 */ /* 0x000fe200078e00ff */
[----:B------:R-:W-:-:S04]  /*2850*/  @!UP1 UIADD3 UR4, UPT, UPT, -UR4, 0x100000, URZ ;  /* 0x0010000004049890 */ /* 0x000fc8000fffe1ff */
[----:B------:R-:W-:Y:S02]  /*2860*/  @!UP1 USHF.L.U32 UR5, UR4, 0xb, URZ ;  /* 0x0000000b04059899 */ /* 0x000fe400080006ff */
[----:B------:R-:W-:Y:S01]  /*2870*/  @!UP1 USHF.L.U32 UR4, UR4, 0x1, URZ ;  /* 0x0000000104049899 */ /* 0x000fe200080006ff */
[----:B------:R-:W-:Y:S02]  /*2880*/  LOP3.LUT R192, R0, 0xc0, RZ, 0xc0, !PT ;  /* 0x000000c000c07812 */ /* 0x000fe400078ec0ff */
[----:B------:R-:W-:Y:S01]  /*2890*/  LOP3.LUT R193, R193, 0x7e, RZ, 0xc0, !PT ;  /* 0x0000007ec1c17812 */ /* 0x000fe200078ec0ff */
[----:B------:R-:W-:Y:S01]  /*28a0*/  VOTEU.ALL UP1, P2 ;  /* 0x0000000000ff7886 */ /* 0x000fe20001020000 */
[----:B------:R-:W-:-:S03]  /*28b0*/  SHF.R.U32.HI R226, RZ, 0x2, R192 ;  /* 0x00000002ffe27819 */ /* 0x000fc600000116c0 */
[----:B------:R-:W-:-:S04]  /*28c0*/  IMAD R192, R192, 0x40, R193 ;  /* 0x00000040c0c07824 */ /* 0x000fc800078e02c1 */
[----:B------:R0:W1:Y:S01]  /*28d0*/  @!UP1 SYNCS.EXCH.64 URZ, [UR9+0x11008], UR4 ;  /* 0x0110080409ff95b2 */ /* 0x0000620008000100 */
[----:B--2---:R2:W-:Y:S01]  /*28e0*/  STS.U16 [R192+UR9+0x400], R146 ;  /* 0x00040092c0007988 */ /* 0x0045e20008000409 */
[C---:B------:R-:W-:Y:S01]  /*28f0*/  LOP3.LUT R193, R192.reuse, 0x10, RZ, 0x3c, !PT ;  /* 0x00000010c0c17812 */ /* 0x040fe200078e3cff */
[----:B------:R-:W-:Y:S02]  /*2900*/  IMAD.SHL.U32 R211, R3, 0x2, RZ ;  /* 0x0000000203d37824 */ /* 0x000fe400078e00ff */
[----:B---3--:R3:W-:Y:S04]  /*2910*/  STS.U16 [R192+UR9+0x4400], R145 ;  /* 0x00440091c0007988 */ /* 0x0087e80008000409 */
[----:B-----5:R5:W-:Y:S01]  /*2920*/  STS.U16 [R192+UR9+0x4000], R148 ;  /* 0x00400094c0007988 */ /* 0x020be20008000409 */
[----:B--2---:R-:W-:-:S03]  /*2930*/  LOP3.LUT R146, R192, 0x20, RZ, 0x3c, !PT ;  /* 0x00000020c0927812 */ /* 0x004fc600078e3cff */
[----:B----4-:R2:W-:Y:S01]  /*2940*/  STS.U16 [R192+UR9], R147 ;  /* 0x00000093c0007988 */ /* 0x0105e20008000409 */
[----:B---3--:R-:W-:-:S03]  /*2950*/  LOP3.LUT R145, R192, 0x30, RZ, 0x3c, !PT ;  /* 0x00000030c0917812 */ /* 0x008fc600078e3cff */
[----:B------:R3:W-:Y:S01]  /*2960*/  STS.U16 [R192+UR9+0x800], R149 ;  /* 0x00080095c0007988 */ /* 0x0007e20008000409 */
[----:B-----5:R-:W-:-:S03]  /*2970*/  LOP3.LUT R148, R192, 0x40, RZ, 0x3c, !PT ;  /* 0x00000040c0947812 */ /* 0x020fc600078e3cff */
[----:B------:R-:W-:Y:S01]  /*2980*/  STS.U16 [R192+UR9+0x4800], R152 ;  /* 0x00480098c0007988 */ /* 0x000fe20008000409 */
[----:B--2---:R-:W-:-:S03]  /*2990*/  LOP3.LUT R147, R192, 0x50, RZ, 0x3c, !PT ;  /* 0x00000050c0937812 */ /* 0x004fc600078e3cff */
[----:B------:R-:W-:Y:S01]  /*29a0*/  STS.U16 [R192+UR9+0xc00], R151 ;  /* 0x000c0097c0007988 */ /* 0x000fe20008000409 */
[----:B------:R-:W-:Y:S02]  /*29b0*/  ISETP.NE.U32.AND P0, PT, R69, RZ, PT ;  /* 0x000000ff4500720c */ /* 0x000fe40003f05070 */
[----:B---3--:R-:W-:Y:S01]  /*29c0*/  LOP3.LUT R149, R192, 0x60, RZ, 0x3c, !PT ;  /* 0x00000060c0957812 */ /* 0x008fe200078e3cff */
[----:B------:R2:W-:Y:S01]  /*29d0*/  STS.U16 [R192+UR9+0x4c00], R150 ;  /* 0x004c0096c0007988 */ /* 0x0005e20008000409 */
[----:B------:R-:W-:-:S03]  /*29e0*/  LOP3.LUT R69, R211, R226, RZ, 0x3c, !PT ;  /* 0x000000e2d3457212 */ /* 0x000fc600078e3cff */
[----:B------:R3:W-:Y:S04]  /*29f0*/  STS.U16 [R193+UR9+0x480], R155 ;  /* 0x0004809bc1007988 */ /* 0x0007e80008000409 */
[----:B------:R3:W-:Y:S01]  /*2a00*/  STS.U16 [R193+UR9+0x4480], R153 ;  /* 0x00448099c1007988 */ /* 0x0007e20008000409 */
[----:B--2---:R-:W-:-:S03]  /*2a10*/  LOP3.LUT R150, R192, 0x70, RZ, 0x3c, !PT ;  /* 0x00000070c0967812 */ /* 0x004fc600078e3cff */
[----:B------:R3:W-:Y:S04]  /*2a20*/  STS.U16 [R193+UR9+0x880], R156 ;  /* 0x0008809cc1007988 */ /* 0x0007e80008000409 */
        /* <DEDUP_REMOVED lines=44> */
[----:B------:R3:W-:Y:S01]  /*2cf0*/  STS.U16 [R149+UR9+0x4f00], R216 ;  /* 0x004f00d895007988 */ /* 0x0007e20008000409 */
[----:B------:R-:W-:Y:S01]  /*2d00*/  SHF.R.S32.HI R151, RZ, 0x1f, R190 ;  /* 0x0000001fff977819 */ /* 0x000fe200000114be */
[----:B0-----:R-:W-:-:S03]  /*2d10*/  UIADD3 UR4, UPT, UPT, UR9, 0x8000, URZ ;  /* 0x0000800009047890 */ /* 0x001fc6000fffe0ff */
[----:B------:R-:W-:Y:S01]  /*2d20*/  LEA.HI R151, R151, R190, RZ, 0x5 ;  /* 0x000000be97977211 */ /* 0x000fe200078f28ff */
[----:B------:R-:W-:Y:S01]  /*2d30*/  USHF.R.U32.HI UR4, URZ, 0x4, UR4 ;  /* 0x00000004ff047899 */ /* 0x000fe20008011604 */
        /* <DEDUP_REMOVED lines=12> */
[----:B-1----:R0:W-:Y:S06]  /*2e00*/  MEMBAR.ALL.CTA ;  /* 0x0000000000007992 */ /* 0x0021ec0000008000 */
[----:B0-----:R-:W0:Y:S02]  /*2e10*/  FENCE.VIEW.ASYNC.S ;  /* 0x00000000000073c6 */ /* 0x001e240000000000 */
[----:B0-----:R-:W-:Y:S01]  /*2e20*/  BAR.SYNC.DEFER_BLOCKING 0x0 ;  /* 0x0000000000007b1d */ /* 0x001fe20000010000 */
[----:B------:R-:W-:-:S02]  /*2e30*/  ISETP.LT.OR P1, PT, R190, 0x20, P0 ;  /* 0x00000020be00780c */ /* 0x000fc40000721670 */
[----:B------:R-:W-:Y:S01]  /*2e40*/  SHF.R.S32.HI R151, RZ, 0x5, R151 ;  /* 0x00000005ff977819 */ /* 0x000fe20000011497 */
[----:B------:R-:W-:-:S03]  /*2e50*/  USGXT.U32 UR16, UR4, 0xe ;  /* 0x0000000e0410789a */ /* 0x000fc60008000000 */
[----:B------:R-:W-:Y:S01]  /*2e60*/  VIMNMX R151, PT, PT, R151, 0x1, !PT ;  /* 0x0000000197977848 */ /* 0x000fe20007fe0100 */
[----:B------:R-:W-:Y:S01]  /*2e70*/  UIADD3 UR18, UP1, UPT, UR16, 0x1000080, URZ ;  /* 0x0100008010127890 */ /* 0x000fe2000ff3e0ff */
[----:B------:R-:W-:-:S03]  /*2e80*/  UMOV UR4, URZ ;  /* 0x000000ff00047c82 */ /* 0x000fc60008000000 */
[----:B------:R-:W-:Y:S01]  /*2e90*/  VIADD R151, R151, 0xffffffff ;  /* 0xffffffff97977836 */ /* 0x000fe20000000000 */
[----:B------:R-:W-:-:S04]  /*2ea0*/  UIADD3.X UR19, UPT, UPT, UR4, 0x40004040, URZ, UP1, !UPT ;  /* 0x4000404004137890 */ /* 0x000fc80008ffe4ff */
[----:B------:R-:W-:Y:S01]  /*2eb0*/  ISETP.NE.U32.AND P3, PT, R151, RZ, PT ;  /* 0x000000ff9700720c */ /* 0x000fe20003f65070 */
[----:B---3--:R-:W-:-:S12]  /*2ec0*/  @P1 BRA `(.L_x_6) ;  /* 0x0000000000e01947 */ /* 0x008fd80003800000 */
[----:B------:R-:W-:Y:S02]  /*2ed0*/  USHF.R.U32.HI UR12, URZ, 0x4, UR9 ;  /* 0x00000004ff0c7899 */ /* 0x000fe40008011609 */
[----:B------:R-:W-:Y:S02]  /*2ee0*/  UIADD3 UR5, UPT, UPT, UR9, 0x10000, URZ ;  /* 0x0001000009057890 */ /* 0x000fe4000fffe0ff */
[----:B------:R-:W-:Y:S02]  /*2ef0*/  USGXT.U32 UR12, UR12, 0xe ;  /* 0x0000000e0c0c789a */ /* 0x000fe40008000000 */
[----:B------:R-:W-:Y:S02]  /*2f00*/  USHF.R.U32.HI UR5, URZ, 0x4, UR5 ;  /* 0x00000004ff057899 */ /* 0x000fe40008011605 */
[----:B------:R-:W-:Y:S01]  /*2f10*/  UIADD3 UR38, UP1, UPT, UR12, 0x1000080, URZ ;  /* 0x010000800c267890 */ /* 0x000fe2000ff3e0ff */
[----:B------:R-:W-:Y:S01]  /*2f20*/  UMOV UR4, URZ ;  /* 0x000000ff00047c82 */ /* 0x000fe20008000000 */
[----:B------:R-:W-:-:S02]  /*2f30*/  USGXT.U32 UR6, UR5, 0xe ;  /* 0x0000000e0506789a */ /* 0x000fc40008000000 */
[----:B------:R-:W-:Y:S01]  /*2f40*/  UIADD3.X UR39, UPT, UPT, UR4, 0x40004040, URZ, UP1, !UPT ;  /* 0x4000404004277890 */ /* 0x000fe20008ffe4ff */
[----:B------:R-:W-:Y:S02]  /*2f50*/  UMOV UR5, URZ ;  /* 0x000000ff00057c82 */ /* 0x000fe40008000000 */
[----:B------:R-:W-:Y:S01]  /*2f60*/  UMOV UR4, UR11 ;  /* 0x0000000b00047c82 */ /* 0x000fe20008000000 */
[----:B------:R-:W-:Y:S01]  /*2f70*/  UMOV UR14, 0xfffffffe ;  /* 0xfffffffe000e7882 */ /* 0x000fe20000000000 */
[----:B------:R-:W-:Y:S01]  /*2f80*/  UMOV UR15, 0x7fffbfdf ;  /* 0x7fffbfdf000f7882 */ /* 0x000fe20000000000 */
[----:B------:R-:W-:Y:S01]  /*2f90*/  UMOV UR7, URZ ;  /* 0x000000ff00077c82 */ /* 0x000fe20008000000 */
[----:B------:R-:W-:Y:S01]  /*2fa0*/  UMOV UR17, UR4 ;  /* 0x0000000400117c82 */ /* 0x000fe20008000000 */
[----:B------:R-:W-:Y:S02]  /*2fb0*/  ULOP3.LUT UR12, UR12, 0x1000000, URZ, 0xfc, !UPT ;  /* 0x010000000c0c7892 */ /* 0x000fe4000f8efcff */
[----:B------:R-:W-:-:S02]  /*2fc0*/  UIADD3.64 UR4, UPT, UPT, UR6, -UR14, URZ ;  /* 0x8000000e06047297 */ /* 0x000fc4000fffe0ff */
[----:B------:R-:W-:Y:S02]  /*2fd0*/  UIADD3 UR40, UPT, UPT, UR8, 0x20, URZ ;  /* 0x0000002008287890 */ /* 0x000fe4000fffe0ff */
[----:B------:R-:W-:Y:S02]  /*2fe0*/  UIADD3.64 UR14, UPT, UPT, UR38, 0x180, URZ ;  /* 0x00000180260e7897 */ /* 0x000fe4000fffe0ff */
[----:B------:R-:W-:Y:S02]  /*2ff0*/  UIADD3 UR51, UPT, UPT, UR8, 0x20, URZ ;  /* 0x0000002008337890 */ /* 0x000fe4000fffe0ff */
[----:B------:R-:W-:Y:S02]  /*3000*/  UIADD3.64 UR42, UPT, UPT, UR38, 0x200, URZ ;  /* 0x00000200262a7897 */ /* 0x000fe4000fffe0ff */
[----:B------:R-:W-:Y:S02]  /*3010*/  UIADD3 UR41, UPT, UPT, UR8, 0x40, URZ ;  /* 0x0000004008297890 */ /* 0x000fe4000fffe0ff */
[----:B------:R-:W-:-:S02]  /*3020*/  UIADD3.64 UR44, UPT, UPT, UR38, 0x380, URZ ;  /* 0x00000380262c7897 */ /* 0x000fc4000fffe0ff */
[----:B------:R-:W-:Y:S02]  /*3030*/  UIADD3 UR54, UPT, UPT, UR8, 0x40, URZ ;  /* 0x0000004008367890 */ /* 0x000fe4000fffe0ff */
[----:B------:R-:W-:Y:S02]  /*3040*/  UIADD3.64 UR46, UPT, UPT, UR38, 0x400, URZ ;  /* 0x00000400262e7897 */ /* 0x000fe4000fffe0ff */
[----:B------:R-:W-:Y:S02]  /*3050*/  UIADD3 UR50, UPT, UPT, UR8, 0x60, URZ ;  /* 0x0000006008327890 */ /* 0x000fe4000fffe0ff */
[----:B------:R-:W-:Y:S01]  /*3060*/  UIADD3.64 UR48, UPT, UPT, UR38, 0x580, URZ ;  /* 0x0000058026307897 */ /* 0x000fe2000fffe0ff */
[----:B------:R-:W-:Y:S01]  /*3070*/  UMOV UR24, 0x0 ;  /* 0x0000000000187882 */ /* 0x000fe20000000000 */
[----:B------:R-:W-:Y:S01]  /*3080*/  UMOV UR25, 0x8088490 ;  /* 0x0808849000197882 */ /* 0x000fe20000000000 */
[----:B------:R-:W-:Y:S01]  /*3090*/  UIADD3 UR55, UPT, UPT, UR8, 0x60, URZ ;  /* 0x0000006008377890 */ /* 0x000fe2000fffe0ff */
[----:B------:R-:W-:Y:S01]  /*30a0*/  UMOV UR7, 0x80004020 ;  /* 0x8000402000077882 */ /* 0x000fe20000000000 */
[----:B------:R-:W-:Y:S01]  /*30b0*/  UIADD3.64 UR52, UPT, UPT, UR38, 0x600, URZ ;  /* 0x0000060026347897 */ /* 0x000fe2000fffe0ff */
[----:B------:R-:W-:Y:S01]  /*30c0*/  UMOV UR13, 0x40004040 ;  /* 0x40004040000d7882 */ /* 0x000fe20000000000 */
[----:B------:R-:W-:Y:S01]  /*30d0*/  UMOV UR26, 0x0 ;  /* 0x00000000001a7882 */ /* 0x000fe20000000000 */
[----:B------:R-:W-:Y:S01]  /*30e0*/  UMOV UR27, 0x8088490 ;  /* 0x08088490001b7882 */ /* 0x000fe20000000000 */
[----:B------:R-:W-:Y:S01]  /*30f0*/  UMOV UR32, 0x0 ;  /* 0x0000000000207882 */ /* 0x000fe20000000000 */
[----:B------:R-:W-:Y:S01]  /*3100*/  UMOV UR33, 0x8088490 ;  /* 0x0808849000217882 */ /* 0x000fe20000000000 */
[----:B------:R0:W-:Y:S01]  /*3110*/  UTCHMMA gdesc[UR12], gdesc[UR6], tmem[UR8], tmem[UR24], idesc[UR25], !UPT ;  /* 0x00ff18060c0075ea */ /* 0x0001e2000f800008 */
[----:B------:R-:W-:Y:S01]  /*3120*/  UMOV UR20, 0x0 ;  /* 0x0000000000147882 */ /* 0x000fe20000000000 */
[----:B------:R-:W-:Y:S01]  /*3130*/  UMOV UR21, 0x8088490 ;  /* 0x0808849000157882 */ /* 0x000fe20000000000 */
[----:B------:R0:W-:Y:S01]  /*3140*/  UTCHMMA gdesc[UR38], gdesc[UR4], tmem[UR8], tmem[UR26], idesc[UR27], UPT ;  /* 0x00ff1a04260075ea */ /* 0x0001e2000b800008 */
        /* <DEDUP_REMOVED lines=12> */
[----:B------:R0:W-:Y:S01]  /*3210*/  UTCHMMA gdesc[UR48], gdesc[UR6], tmem[UR50], tmem[UR34], idesc[UR35], !UPT ;  /* 0x00ff2206300075ea */ /* 0x0001e2000f800032 */
[----:B------:R0:W-:Y:S01]  /*3220*/  UTCHMMA gdesc[UR52], gdesc[UR4], tmem[UR55], tmem[UR36], idesc[UR37], UPT ;  /* 0x00ff2404340075ea */ /* 0x0001e2000b800037 */
[----:B------:R0:W-:Y:S01]  /*3230*/  UTCBAR [UR17], URZ ;  /* 0x000000ff110073e9 */ /* 0x0001e200080000ff */
[----:B------:R-:W-:Y:S01]  /*3240*/  NOP ;  /* 0x0000000000007918 */ /* 0x000fe20000000000 */
.L_x_6:
[----:B0-----:R-:W-:Y:S01]  /*3250*/  UMOV UR4, URZ ;  /* 0x000000ff00047c82 */ /* 0x001fe20008000000 */
[----:B------:R-:W-:Y:S01]  /*3260*/  UMOV UR12, UR18 ;  /* 0x00000012000c7c82 */ /* 0x000fe20008000000 */
[----:B------:R-:W-:Y:S01]  /*3270*/  UMOV UR13, UR19 ;  /* 0x00000013000d7c82 */ /* 0x000fe20008000000 */
[----:B------:R-:W-:Y:S02]  /*3280*/  IMAD.SHL.U32 R219, R102, 0x20, RZ ;  /* 0x0000002066db7824 */ /* 0x000fe400078e00ff */
[----:B------:R-:W-:Y:S01]  /*3290*/  IMAD.SHL.U32 R221, R103, 0x20, RZ ;  /* 0x0000002067dd7824 */ /* 0x000fe200078e00ff */
[----:B------:R-:W-:Y:S06]  /*32a0*/  @!P3 BRA `(.L_x_7) ;  /* 0x0000001400f4b947 */ /* 0x000fec0003800000 */
[----:B------:R-:W-:Y:S01]  /*32b0*/  UIADD3 UR5, UPT, UPT, UR9, 0x10800, URZ ;  /* 0x0001080009057890 */ /* 0x000fe2000fffe0ff */
[----:B------:R-:W-:Y:S01]  /*32c0*/  UMOV UR14, 0xfffffffe ;  /* 0xfffffffe000e7882 */ /* 0x000fe20000000000 */
[----:B------:R-:W-:Y:S02]  /*32d0*/  UMOV UR15, 0x7fffbfdf ;  /* 0x7fffbfdf000f7882 */ /* 0x000fe40000000000 */
[----:B------:R-:W-:Y:S01]  /*32e0*/  USHF.R.U32.HI UR5, URZ, 0x4, UR5 ;  /* 0x00000004ff057899 */ /* 0x000fe20008011605 */
[----:B------:R-:W-:Y:S01]  /*32f0*/  UMOV UR7, URZ ;  /* 0x000000ff00077c82 */ /* 0x000fe20008000000 */
[----:B------:R-:W-:Y:S02]  /*3300*/  ULOP3.LUT UR18, UR16, 0x1000000, URZ, 0xfc, !UPT ;  /* 0x0100000010127892 */ /* 0x000fe4000f8efcff */
[----:B------:R-:W-:Y:S02]  /*3310*/  USGXT.U32 UR6, UR5, 0xe ;  /* 0x0000000e0506789a */ /* 0x000fe40008000000 */
[----:B------:R-:W-:-:S02]  /*3320*/  UIADD3.64 UR26, UPT, UPT, UR12, 0x180, URZ ;  /* 0x000001800c1a7897 */ /* 0x000fc4000fffe0ff */
[----:B------:R-:W-:Y:S02]  /*3330*/  UIADD3.64 UR28, UPT, UPT, UR12, 0x200, URZ ;  /* 0x000002000c1c7897 */ /* 0x000fe4000fffe0ff */
[----:B------:R-:W-:Y:S02]  /*3340*/  UIADD3.64 UR30, UPT, UPT, UR12, 0x380, URZ ;  /* 0x000003800c1e7897 */ /* 0x000fe4000fffe0ff */
[----:B------:R-:W-:Y:S02]  /*3350*/  UIADD3.64 UR32, UPT, UPT, UR12, 0x400, URZ ;  /* 0x000004000c207897 */ /* 0x000fe4000fffe0ff */
[----:B------:R-:W-:Y:S02]  /*3360*/  UIADD3.64 UR34, UPT, UPT, UR12, 0x580, URZ ;  /* 0x000005800c227897 */ /* 0x000fe4000fffe0ff */
[----:B------:R-:W-:Y:S02]  /*3370*/  UIADD3.64 UR36, UPT, UPT, UR12, 0x600, URZ ;  /* 0x000006000c247897 */ /* 0x000fe4000fffe0ff */
[----:B------:R-:W-:Y:S01]  /*3380*/  UIADD3.64 UR14, UPT, UPT, UR6, -UR14, URZ ;  /* 0x8000000e060e7297 */ /* 0x000fe2000fffe0ff */
[----:B------:R-:W-:Y:S01]  /*3390*/  UMOV UR24, 0x1 ;  /* 0x0000000100187882 */ /* 0x000fe20000000000 */
[----:B------:R-:W-:Y:S01]  /*33a0*/  UMOV UR5, URZ ;  /* 0x000000ff00057c82 */ /* 0x000fe20008000000 */
[----:B------:R-:W-:Y:S01]  /*33b0*/  UMOV UR16, UR6 ;  /* 0x0000000600107c82 */ /* 0x000fe20008000000 */
[----:B------:R-:W-:-:S08]  /*33c0*/  UMOV UR17, 0x80004020 ;  /* 0x8000402000117882 */ /* 0x000fd00000000000 */
.L_x_10:
[----:B------:R-:W-:Y:S01]  /*33d0*/  USHF.L.U32 UR4, UR4, 0x1f, URZ ;  /* 0x0000001f04047899 */ /* 0x000fe200080006ff */
[----:B------:R-:W-:-:S04]  /*33e0*/  IMAD.WIDE R124, R221, 0x2, R124 ;  /* 0x00000002dd7c7825 */ /* 0x000fc800078e027c */
[----:B------:R-:W-:-:S04]  /*33f0*/  IMAD.WIDE R126, R221, 0x2, R126 ;  /* 0x00000002dd7e7825 */ /* 0x000fc800078e027e */
[----:B0-----:R-:W-:-:S04]  /*3400*/  IMAD.U32 R102, RZ, RZ, UR4 ;  /* 0x00000004ff667e24 */ /* 0x001fc8000f8e00ff */
[----:B------:R-:W0:Y:S02]  /*3410*/  SYNCS.PHASECHK.TRANS64.TRYWAIT P1, [UR11], R102 ;  /* 0x00000066ff0075a7 */ /* 0x000e24000802110b */
[----:B0-----:R-:W-:Y:S05]  /*3420*/  @!P1 BRA `(.L_x_8) ;  /* 0x00000030008c9947 */ /* 0x001fea0003800000 */
.L_x_16:
[C---:B------:R-:W-:Y:S01]  /*3430*/  ISETP.GT.AND P4, PT, R144.reuse, RZ, PT ;  /* 0x000000ff9000720c */ /* 0x040fe20003f84270 */
[C---:B------:R-:W-:Y:S01]  /*3440*/  IMAD.WIDE R70, R219.reuse, 0x2, R70 ;  /* 0x00000002db467825 */ /* 0x040fe200078e0246 */
[----:B------:R-:W-:Y:S02]  /*3450*/  ISETP.GT.AND P3, PT, R144, 0x1, PT ;  /* 0x000000019000780c */ /* 0x000fe40003f64270 */
[----:B------:R-:W-:Y:S01]  /*3460*/  PRMT R103, RZ, 0x7610, R103 ;  /* 0x00007610ff677816 */ /* 0x000fe20000000067 */
[C---:B------:R-:W-:Y:S01]  /*3470*/  IMAD.WIDE R72, R219.reuse, 0x2, R72 ;  /* 0x00000002db487825 */ /* 0x040fe200078e0248 */
[----:B------:R-:W-:Y:S02]  /*3480*/  PRMT R153, RZ, 0x7610, R153 ;  /* 0x00007610ff997816 */ /* 0x000fe40000000099 */
[----:B------:R-:W-:Y:S01]  /*3490*/  PRMT R102, RZ, 0x7610, R102 ;  /* 0x00007610ff667816 */ /* 0x000fe20000000066 */
[----:B------:R-:W-:Y:S01]  /*34a0*/  IMAD.WIDE R98, R219, 0x2, R98 ;  /* 0x00000002db627825 */ /* 0x000fe200078e0262 */
[----:B------:R-:W-:-:S02]  /*34b0*/  PRMT R152, RZ, 0x7610, R152 ;  /* 0x00007610ff987816 */ /* 0x000fc40000000098 */
[C---:B------:R-:W-:Y:S01]  /*34c0*/  ISETP.GT.AND P6, PT, R144.reuse, 0x2, PT ;  /* 0x000000029000780c */ /* 0x040fe20003fc4270 */
[C---:B------:R-:W-:Y:S01]  /*34d0*/  IMAD.WIDE R100, R219.reuse, 0x2, R100 ;  /* 0x00000002db647825 */ /* 0x040fe200078e0264 */
[----:B------:R-:W2:Y:S01]  /*34e0*/  @P4 LDG.E.U16 R153, desc[UR22][R98.64] ;  /* 0x0000001662994981 */ /* 0x000ea2000c1e1500 */
[C---:B------:R-:W-:Y:S02]  /*34f0*/  ISETP.GT.AND P5, PT, R144.reuse, 0x3, PT ;  /* 0x000000039000780c */ /* 0x040fe40003fa4270 */
[C---:B------:R-:W-:Y:S01]  /*3500*/  ISETP.GT.AND P1, PT, R144.reuse, 0x4, PT ;  /* 0x000000049000780c */ /* 0x040fe20003f24270 */
[----:B------:R-:W3:Y:S01]  /*3510*/  @P4 LDG.E.U16 R103, desc[UR22][R100.64] ;  /* 0x0000001664674981 */ /* 0x000ee2000c1e1500 */
[----:B------:R-:W-:Y:S01]  /*3520*/  ISETP.GT.AND P4, PT, R144, 0x5, PT ;  /* 0x000000059000780c */ /* 0x000fe20003f84270 */
[C---:B------:R-:W-:Y:S02]  /*3530*/  IMAD.WIDE R106, R219.reuse, 0x2, R106 ;  /* 0x00000002db6a7825 */ /* 0x040fe400078e026a */
[----:B------:R-:W4:Y:S02]  /*3540*/  @P3 LDG.E.U16 R102, desc[UR22][R72.64] ;  /* 0x0000001648663981 */ /* 0x000f24000c1e1500 */
[----:B------:R-:W-:-:S02]  /*3550*/  IMAD.WIDE R104, R219, 0x2, R104 ;  /* 0x00000002db687825 */ /* 0x000fc400078e0268 */
[----:B------:R-:W5:Y:S01]  /*3560*/  @P3 LDG.E.U16 R152, desc[UR22][R70.64] ;  /* 0x0000001646983981 */ /* 0x000f62000c1e1500 */
[----:B------:R-:W-:Y:S01]  /*3570*/  ISETP.GT.AND P3, PT, R144, 0x6, PT ;  /* 0x000000069000780c */ /* 0x000fe20003f64270 */
[C---:B------:R-:W-:Y:S01]  /*3580*/  IMAD.WIDE R16, R219.reuse, 0x2, R16 ;  /* 0x00000002db107825 */ /* 0x040fe200078e0210 */
[----:B------:R-:W-:Y:S02]  /*3590*/  PRMT R155, RZ, 0x7610, R155 ;  /* 0x00007610ff9b7816 */ /* 0x000fe4000000009b */
[----:B------:R-:W-:Y:S01]  /*35a0*/  PRMT R157, RZ, 0x7610, R157 ;  /* 0x00007610ff9d7816 */ /* 0x000fe2000000009d */
[C---:B------:R-:W-:Y:S01]  /*35b0*/  IMAD.WIDE R18, R219.reuse, 0x2, R18 ;  /* 0x00000002db127825 */ /* 0x040fe200078e0212 */
[----:B------:R-:W-:Y:S02]  /*35c0*/  PRMT R154, RZ, 0x7610, R154 ;  /* 0x00007610ff9a7816 */ /* 0x000fe4000000009a */
[----:B------:R-:W-:Y:S01]  /*35d0*/  PRMT R156, RZ, 0x7610, R156 ;  /* 0x00007610ff9c7816 */ /* 0x000fe2000000009c */
[----:B------:R-:W-:Y:S01]  /*35e0*/  IMAD.WIDE R32, R219, 0x2, R32 ;  /* 0x00000002db207825 */ /* 0x000fe200078e0220 */
[----:B------:R-:W-:-:S02]  /*35f0*/  PRMT R159, RZ, 0x7610, R159 ;  /* 0x00007610ff9f7816 */ /* 0x000fc4000000009f */
[----:B------:R-:W-:Y:S01]  /*3600*/  PRMT R161, RZ, 0x7610, R161 ;  /* 0x00007610ffa17816 */ /* 0x000fe200000000a1 */
[C---:B------:R-:W-:Y:S01]  /*3610*/  IMAD.WIDE R34, R219.reuse, 0x2, R34 ;  /* 0x00000002db227825 */ /* 0x040fe200078e0222 */
[----:B------:R-:W-:Y:S02]  /*3620*/  PRMT R158, RZ, 0x7610, R158 ;  /* 0x00007610ff9e7816 */ /* 0x000fe4000000009e */
[----:B------:R-:W-:Y:S01]  /*3630*/  PRMT R160, RZ, 0x7610, R160 ;  /* 0x00007610ffa07816 */ /* 0x000fe200000000a0 */
[C---:B------:R-:W-:Y:S01]  /*3640*/  IMAD.WIDE R48, R219.reuse, 0x2, R48 ;  /* 0x00000002db307825 */ /* 0x040fe200078e0230 */
[----:B------:R-:W-:Y:S01]  /*3650*/  PRMT R162, RZ, 0x7610, R162 ;  /* 0x00007610ffa27816 */ /* 0x000fe200000000a2 */
[----:B------:R-:W2:Y:S01]  /*3660*/  @P1 LDG.E.U16 R159, desc[UR22][R34.64] ;  /* 0x00000016229f1981 */ /* 0x000ea2000c1e1500 */
[----:B------:R-:W-:Y:S01]  /*3670*/  PRMT R164, RZ, 0x7610, R164 ;  /* 0x00007610ffa47816 */ /* 0x000fe200000000a4 */
[C---:B------:R-:W-:Y:S02]  /*3680*/  IMAD.WIDE R50, R219.reuse, 0x2, R50 ;  /* 0x00000002db327825 */ /* 0x040fe400078e0232 */
[----:B------:R-:W2:Y:S02]  /*3690*/  @P5 LDG.E.U16 R156, desc[UR22][R48.64] ;  /* 0x00000016309c5981 */ /* 0x000ea4000c1e1500 */
[----:B------:R-:W-:-:S02]  /*36a0*/  IMAD.WIDE R64, R219, 0x2, R64 ;  /* 0x00000002db407825 */ /* 0x000fc400078e0240 */
[----:B------:R-:W4:Y:S02]  /*36b0*/  @P5 LDG.E.U16 R154, desc[UR22][R50.64] ;  /* 0x00000016329a5981 */ /* 0x000f24000c1e1500 */
[C---:B------:R-:W-:Y:S01]  /*36c0*/  IMAD.WIDE R66, R219.reuse, 0x2, R66 ;  /* 0x00000002db427825 */ /* 0x040fe200078e0242 */
[C---:B------:R-:W-:Y:S01]  /*36d0*/  ISETP.GT.AND P5, PT, R144.reuse, 0x8, PT ;  /* 0x000000089000780c */ /* 0x040fe20003fa4270 */
[----:B------:R-:W4:Y:S02]  /*36e0*/  @P6 LDG.E.U16 R157, desc[UR22][R64.64] ;  /* 0x00000016409d6981 */ /* 0x000f24000c1e1500 */
[C---:B------:R-:W-:Y:S02]  /*36f0*/  IMAD.WIDE R44, R219.reuse, 0x2, R44 ;  /* 0x00000002db2c7825 */ /* 0x040fe400078e022c */
[----:B------:R-:W4:Y:S01]  /*3700*/  @P6 LDG.E.U16 R155, desc[UR22][R66.64] ;  /* 0x00000016429b6981 */ /* 0x000f22000c1e1500 */
[----:B------:R-:W-:Y:S01]  /*3710*/  ISETP.GT.AND P6, PT, R144, 0x7, PT ;  /* 0x000000079000780c */ /* 0x000fe20003fc4270 */
[----:B------:R-:W-:-:S02]  /*3720*/  IMAD.WIDE R46, R219, 0x2, R46 ;  /* 0x00000002db2e7825 */ /* 0x000fc400078e022e */
[----:B------:R-:W4:Y:S01]  /*3730*/  @P1 LDG.E.U16 R161, desc[UR22][R32.64] ;  /* 0x0000001620a11981 */ /* 0x000f22000c1e1500 */
[C---:B------:R-:W-:Y:S01]  /*3740*/  ISETP.GT.AND P1, PT, R144.reuse, 0x9, PT ;  /* 0x000000099000780c */ /* 0x040fe20003f24270 */
[C---:B------:R-:W-:Y:S02]  /*3750*/  IMAD.WIDE R60, R219.reuse, 0x2, R60 ;  /* 0x00000002db3c7825 */ /* 0x040fe400078e023c */
[----:B------:R-:W4:Y:S02]  /*3760*/  @P4 LDG.E.U16 R158, desc[UR22][R18.64] ;  /* 0x00000016129e4981 */ /* 0x000f24000c1e1500 */
[C---:B------:R-:W-:Y:S02]  /*3770*/  IMAD.WIDE R62, R219.reuse, 0x2, R62 ;  /* 0x00000002db3e7825 */ /* 0x040fe400078e023e */
[----:B------:R-:W4:Y:S01]  /*3780*/  @P4 LDG.E.U16 R160, desc[UR22][R16.64] ;  /* 0x0000001610a04981 */ /* 0x000f22000c1e1500 */
[----:B------:R-:W-:Y:S01]  /*3790*/  ISETP.GT.AND P4, PT, R144, 0xa, PT ;  /* 0x0000000a9000780c */ /* 0x000fe20003f84270 */
[----:B------:R-:W-:-:S02]  /*37a0*/  IMAD.WIDE R82, R219, 0x2, R82 ;  /* 0x00000002db527825 */ /* 0x000fc400078e0252 */
[----:B------:R-:W4:Y:S02]  /*37b0*/  @P3 LDG.E.U16 R162, desc[UR22][R104.64] ;  /* 0x0000001668a23981 */ /* 0x000f24000c1e1500 */
[C---:B------:R-:W-:Y:S02]  /*37c0*/  IMAD.WIDE R84, R219.reuse, 0x2, R84 ;  /* 0x00000002db547825 */ /* 0x040fe400078e0254 */
[----:B------:R-:W4:Y:S01]  /*37d0*/  @P3 LDG.E.U16 R164, desc[UR22][R106.64] ;  /* 0x000000166aa43981 */ /* 0x000f22000c1e1500 */
[----:B------:R-:W-:Y:S01]  /*37e0*/  ISETP.GT.AND P3, PT, R144, 0xb, PT ;  /* 0x0000000b9000780c */ /* 0x000fe20003f64270 */
        /* <DEDUP_REMOVED lines=11> */
[----:B------:R-:W4:Y:S01]  /*38a0*/  @P6 LDG.E.U16 R165, desc[UR22][R136.64] ;  /* 0x0000001688a56981 */ /* 0x000f22000c1e1500 */
[----:B------:R-:W-:Y:S01]  /*38b0*/  PRMT R173, RZ, 0x7610, R173 ;  /* 0x00007610ffad7816 */ /* 0x000fe200000000ad */
[C---:B------:R-:W-:Y:S01]  /*38c0*/  IMAD.WIDE R78, R219.reuse, 0x2, R78 ;  /* 0x00000002db4e7825 */ /* 0x040fe200078e024e */
[----:B------:R-:W-:Y:S01]  /*38d0*/  PRMT R170, RZ, 0x7610, R170 ;  /* 0x00007610ffaa7816 */ /* 0x000fe200000000aa */
[----:B------:R-:W4:Y:S01]  /*38e0*/  @P6 LDG.E.U16 R163, desc[UR22][R142.64] ;  /* 0x000000168ea36981 */ /* 0x000f22000c1e1500 */
[----:B------:R-:W-:Y:S01]  /*38f0*/  PRMT R172, RZ, 0x7610, R172 ;  /* 0x00007610ffac7816 */ /* 0x000fe200000000ac */
[C---:B------:R-:W-:Y:S01]  /*3900*/  IMAD.WIDE R80, R219.reuse, 0x2, R80 ;  /* 0x00000002db507825 */ /* 0x040fe200078e0250 */
[----:B------:R-:W-:Y:S01]  /*3910*/  ISETP.GT.AND P6, PT, R144, 0xc, PT ;  /* 0x0000000c9000780c */ /* 0x000fe20003fc4270 */
[----:B------:R-:W4:Y:S02]  /*3920*/  @P5 LDG.E.U16 R167, desc[UR22][R96.64] ;  /* 0x0000001660a75981 */ /* 0x000f24000c1e1500 */
[----:B------:R-:W-:-:S02]  /*3930*/  IMAD.WIDE R90, R219, 0x2, R90 ;  /* 0x00000002db5a7825 */ /* 0x000fc400078e025a */
[----:B------:R-:W5:Y:S01]  /*3940*/  @P5 LDG.E.U16 R169, desc[UR22][R94.64] ;  /* 0x000000165ea95981 */ /* 0x000f62000c1e1500 */
[C---:B------:R-:W-:Y:S01]  /*3950*/  ISETP.GT.AND P5, PT, R144.reuse, 0xd, PT ;  /* 0x0000000d9000780c */ /* 0x040fe20003fa4270 */
[C---:B------:R-:W-:Y:S02]  /*3960*/  IMAD.WIDE R92, R219.reuse, 0x2, R92 ;  /* 0x00000002db5c7825 */ /* 0x040fe400078e025c */
[----:B------:R-:W5:Y:S02]  /*3970*/  @P1 LDG.E.U16 R166, desc[UR22][R84.64] ;  /* 0x0000001654a61981 */ /* 0x000f64000c1e1500 */
[C---:B------:R-:W-:Y:S02]  /*3980*/  IMAD.WIDE R110, R219.reuse, 0x2, R110 ;  /* 0x00000002db6e7825 */ /* 0x040fe400078e026e */
[----:B------:R-:W5:Y:S01]  /*3990*/  @P1 LDG.E.U16 R168, desc[UR22][R82.64] ;  /* 0x0000001652a81981 */ /* 0x000f62000c1e1500 */
[----:B------:R-:W-:Y:S01]  /*39a0*/  ISETP.GT.AND P1, PT, R144, 0xe, PT ;  /* 0x0000000e9000780c */ /* 0x000fe20003f24270 */
[----:B------:R-:W-:-:S02]  /*39b0*/  IMAD.WIDE R108, R219, 0x2, R108 ;  /* 0x00000002db6c7825 */ /* 0x000fc400078e026c */
[----:B------:R-:W5:Y:S02]  /*39c0*/  @P4 LDG.E.U16 R171, desc[UR22][R62.64] ;  /* 0x000000163eab4981 */ /* 0x000f64000c1e1500 */
[C---:B------:R-:W-:Y:S02]  /*39d0*/  IMAD.WIDE R12, R219.reuse, 0x2, R12 ;  /* 0x00000002db0c7825 */ /* 0x040fe400078e020c */
[----:B------:R-:W5:Y:S01]  /*39e0*/  @P4 LDG.E.U16 R173, desc[UR22][R60.64] ;  /* 0x000000163cad4981 */ /* 0x000f62000c1e1500 */
[----:B------:R-:W-:Y:S01]  /*39f0*/  ISETP.GT.AND P4, PT, R144, 0x10, PT ;  /* 0x000000109000780c */ /* 0x000fe20003f84270 */
[C---:B------:R-:W-:Y:S02]  /*3a00*/  IMAD.WIDE R14, R219.reuse, 0x2, R14 ;  /* 0x00000002db0e7825 */ /* 0x040fe400078e020e */
[----:B------:R-:W5:Y:S02]  /*3a10*/  @P3 LDG.E.U16 R170, desc[UR22][R46.64] ;  /* 0x000000162eaa3981 */ /* 0x000f64000c1e1500 */
[----:B------:R-:W-:-:S02]  /*3a20*/  IMAD.WIDE R28, R219, 0x2, R28 ;  /* 0x00000002db1c7825 */ /* 0x000fc400078e021c */
[----:B------:R-:W5:Y:S01]  /*3a30*/  @P3 LDG.E.U16 R172, desc[UR22][R44.64] ;  /* 0x000000162cac3981 */ /* 0x000f62000c1e1500 */
[C---:B------:R-:W-:Y:S01]  /*3a40*/  ISETP.GT.AND P3, PT, R144.reuse, 0x11, PT ;  /* 0x000000119000780c */ /* 0x040fe20003f64270 */
[C---:B------:R-:W-:Y:S01]  /*3a50*/  IMAD.WIDE R30, R219.reuse, 0x2, R30 ;  /* 0x00000002db1e7825 */ /* 0x040fe200078e021e */
[----:B------:R-:W-:Y:S02]  /*3a60*/  PRMT R175, RZ, 0x7610, R175 ;  /* 0x00007610ffaf7816 */ /* 0x000fe400000000af */
[----:B------:R-:W-:Y:S01]  /*3a70*/  PRMT R177, RZ, 0x7610, R177 ;  /* 0x00007610ffb17816 */ /* 0x000fe200000000b1 */
[C---:B------:R-:W-:Y:S01]  /*3a80*/  IMAD.WIDE R86, R219.reuse, 0x2, R86 ;  /* 0x00000002db567825 */ /* 0x040fe200078e0256 */
[----:B------:R-:W-:Y:S02]  /*3a90*/  PRMT R174, RZ, 0x7610, R174 ;  /* 0x00007610ffae7816 */ /* 0x000fe400000000ae */
[----:B------:R-:W-:Y:S01]  /*3aa0*/  PRMT R176, RZ, 0x7610, R176 ;  /* 0x00007610ffb07816 */ /* 0x000fe200000000b0 */
[----:B------:R-:W5:Y:S01]  /*3ab0*/  @P6 LDG.E.U16 R175, desc[UR22][R30.64] ;  /* 0x000000161eaf6981 */ /* 0x000f62000c1e1500 */
[----:B------:R-:W-:Y:S01]  /*3ac0*/  PRMT R178, RZ, 0x7610, R178 ;  /* 0x00007610ffb27816 */ /* 0x000fe200000000b2 */
[C---:B------:R-:W-:Y:S01]  /*3ad0*/  IMAD.WIDE R88, R219.reuse, 0x2, R88 ;  /* 0x00000002db587825 */ /* 0x040fe200078e0258 */
        /* <DEDUP_REMOVED lines=10> */
[C---:B------:R-:W-:Y:S01]  /*3b80*/  ISETP.GT.AND P6, PT, R144.reuse, 0x12, PT ;  /* 0x000000129000780c */ /* 0x040fe20003fc4270 */
[C---:B------:R-:W-:Y:S01]  /*3b90*/  IMAD.WIDE R24, R219.reuse, 0x2, R24 ;  /* 0x00000002db187825 */ /* 0x040fe200078e0218 */
[----:B------:R-:W-:Y:S01]  /*3ba0*/  ISETP.GT.AND P5, PT, R144, 0x13, PT ;  /* 0x000000139000780c */ /* 0x000fe20003fa4270 */
[----:B------:R-:W5:Y:S02]  /*3bb0*/  @P1 LDG.E.U16 R178, desc[UR22][R108.64] ;  /* 0x000000166cb21981 */ /* 0x000f64000c1e1500 */
        /* <DEDUP_REMOVED lines=13> */
[C---:B------:R-:W-:Y:S01]  /*3c90*/  IMAD.WIDE R20, R219.reuse, 0x2, R20 ;  /* 0x00000002db147825 */ /* 0x040fe200078e0214 */
[----:B------:R-:W-:Y:S02]  /*3ca0*/  PRMT R187, RZ, 0x7610, R187 ;  /* 0x00007610ffbb7816 */ /* 0x000fe400000000bb */
[----:B------:R-:W-:Y:S01]  /*3cb0*/  PRMT R189, RZ, 0x7610, R189 ;  /* 0x00007610ffbd7816 */ /* 0x000fe200000000bd */
[----:B------:R-:W-:Y:S01]  /*3cc0*/  IMAD.WIDE R22, R219, 0x2, R22 ;  /* 0x00000002db167825 */ /* 0x000fe200078e0216 */
[----:B------:R-:W-:-:S02]  /*3cd0*/  PRMT R188, RZ, 0x7610, R188 ;  /* 0x00007610ffbc7816 */ /* 0x000fc400000000bc */
        /* <DEDUP_REMOVED lines=59> */
[----:B------:R-:W-:Y:S02]  /*4090*/  IMAD.WIDE R140, R219, 0x2, R140 ;  /* 0x00000002db8c7825 */ /* 0x000fe400078e028c */
[----:B------:R-:W5:Y:S01]  /*40a0*/  @P3 LDG.E.U16 R210, desc[UR22][R36.64] ;  /* 0x0000001624d23981 */ /* 0x000f62000c1e1500 */
[----:B------:R-:W-:Y:S01]  /*40b0*/  ISETP.GT.AND P3, PT, R144, 0x1e, PT ;  /* 0x0000001e9000780c */ /* 0x000fe20003f64270 */
[----:B------:R-:W-:-:S02]  /*40c0*/  IMAD.WIDE R120, R221, 0x2, R120 ;  /* 0x00000002dd787825 */ /* 0x000fc400078e0278 */
[----:B------:R-:W5:Y:S02]  /*40d0*/  @P4 LDG.E.U16 R211, desc[UR22][R22.64] ;  /* 0x0000001616d34981 */ /* 0x000f64000c1e1500 */
[----:B------:R-:W-:Y:S02]  /*40e0*/  IMAD.WIDE R122, R221, 0x2, R122 ;  /* 0x00000002dd7a7825 */ /* 0x000fe400078e027a */
[----:B------:R-:W5:Y:S01]  /*40f0*/  @P4 LDG.E.U16 R213, desc[UR22][R20.64] ;  /* 0x0000001614d54981 */ /* 0x000f62000c1e1500 */
[----:B------:R-:W-:Y:S02]  /*4100*/  ISETP.GT.AND P4, PT, R144, 0x1f, PT ;  /* 0x0000001f9000780c */ /* 0x000fe40003f84270 */
[----:B------:R-:W-:Y:S02]  /*4110*/  PRMT R212, RZ, 0x7610, R212 ;  /* 0x00007610ffd47816 */ /* 0x000fe400000000d4 */
[----:B------:R-:W-:Y:S02]  /*4120*/  PRMT R214, RZ, 0x7610, R214 ;  /* 0x00007610ffd67816 */ /* 0x000fe400000000d6 */
[----:B------:R-:W-:-:S02]  /*4130*/  PRMT R179, RZ, 0x7610, R179 ;  /* 0x00007610ffb37816 */ /* 0x000fc400000000b3 */
[----:B------:R-:W-:Y:S01]  /*4140*/  PRMT R181, RZ, 0x7610, R181 ;  /* 0x00007610ffb57816 */ /* 0x000fe200000000b5 */
[----:B------:R-:W5:Y:S01]  /*4150*/  @P5 LDG.E.U16 R212, desc[UR22][R6.64] ;  /* 0x0000001606d45981 */ /* 0x000f62000c1e1500 */
[----:B------:R-:W-:Y:S02]  /*4160*/  PRMT R199, RZ, 0x7610, R199 ;  /* 0x00007610ffc77816 */ /* 0x000fe400000000c7 */
[----:B------:R-:W-:Y:S01]  /*4170*/  PRMT R201, RZ, 0x7610, R201 ;  /* 0x00007610ffc97816 */ /* 0x000fe200000000c9 */
[----:B------:R-:W5:Y:S01]  /*4180*/  @P5 LDG.E.U16 R214, desc[UR22][R4.64] ;  /* 0x0000001604d65981 */ /* 0x000f62000c1e1500 */
[----:B------:R-:W-:Y:S02]  /*4190*/  PRMT R216, RZ, 0x7610, R216 ;  /* 0x00007610ffd87816 */ /* 0x000fe400000000d8 */
[----:B------:R-:W-:Y:S01]  /*41a0*/  PRMT R218, RZ, 0x7610, R218 ;  /* 0x00007610ffda7816 */ /* 0x000fe200000000da */
[----:B------:R-:W5:Y:S01]  /*41b0*/  @P6 LDG.E.U16 R179, desc[UR22][R140.64] ;  /* 0x000000168cb36981 */ /* 0x000f62000c1e1500 */
[----:B------:R-:W-:-:S02]  /*41c0*/  PRMT R215, RZ, 0x7610, R215 ;  /* 0x00007610ffd77816 */ /* 0x000fc400000000d7 */
[----:B------:R-:W-:Y:S01]  /*41d0*/  PRMT R217, RZ, 0x7610, R217 ;  /* 0x00007610ffd97816 */ /* 0x000fe200000000d9 */
[----:B------:R-:W5:Y:S04]  /*41e0*/  @P3 LDG.E.U16 R216, desc[UR22][R116.64] ;  /* 0x0000001674d83981 */ /* 0x000f68000c1e1500 */
[----:B------:R-:W5:Y:S04]  /*41f0*/  @P3 LDG.E.U16 R218, desc[UR22][R118.64] ;  /* 0x0000001676da3981 */ /* 0x000f68000c1e1500 */
[----:B------:R-:W5:Y:S04]  /*4200*/  @P6 LDG.E.U16 R181, desc[UR22][R132.64] ;  /* 0x0000001684b56981 */ /* 0x000f68000c1e1500 */
[----:B------:R-:W5:Y:S04]  /*4210*/  @P1 LDG.E.U16 R199, desc[UR22][R138.64] ;  /* 0x000000168ac71981 */ /* 0x000f68000c1e1500 */
[----:B------:R-:W5:Y:S04]  /*4220*/  @P1 LDG.E.U16 R201, desc[UR22][R130.64] ;  /* 0x0000001682c91981 */ /* 0x000f68000c1e1500 */
[----:B------:R-:W5:Y:S04]  /*4230*/  @P4 LDG.E.U16 R215, desc[UR22][R134.64] ;  /* 0x0000001686d74981 */ /* 0x000f68000c1e1500 */
[----:B------:R-:W5:Y:S01]  /*4240*/  @P4 LDG.E.U16 R217, desc[UR22][R128.64] ;  /* 0x0000001680d94981 */ /* 0x000f62000c1e1500 */
[----:B------:R-:W-:Y:S01]  /*4250*/  BAR.SYNC.DEFER_BLOCKING 0x0 ;  /* 0x0000000000007b1d */ /* 0x000fe20000010000 */
[----:B------:R-:W-:-:S02]  /*4260*/  ISETP.GE.AND P5, PT, R191, R144, PT ;  /* 0x00000090bf00720c */ /* 0x000fc40003fa6270 */
[----:B------:R-:W-:Y:S02]  /*4270*/  PRMT R220, RZ, 0x7610, R220 ;  /* 0x00007610ffdc7816 */ /* 0x000fe400000000dc */
[----:B------:R-:W-:Y:S02]  /*4280*/  PRMT R222, RZ, 0x7610, R222 ;  /* 0x00007610ffde7816 */ /* 0x000fe400000000de */
[----:B------:R-:W-:Y:S02]  /*4290*/  PRMT R224, RZ, 0x7610, R224 ;  /* 0x00007610ffe07816 */ /* 0x000fe400000000e0 */
[----:B------:R-:W-:-:S05]  /*42a0*/  PRMT R226, RZ, 0x7610, R226 ;  /* 0x00007610ffe27816 */ /* 0x000fca00000000e2 */
[----:B------:R-:W5:Y:S04]  /*42b0*/  @!P5 LDG.E.U16 R220, desc[UR22][R120.64] ;  /* 0x0000001678dcd981 */ /* 0x000f68000c1e1500 */
[----:B------:R-:W5:Y:S04]  /*42c0*/  @!P5 LDG.E.U16 R222, desc[UR22][R126.64] ;  /* 0x000000167eded981 */ /* 0x000f68000c1e1500 */
[----:B------:R-:W5:Y:S04]  /*42d0*/  @!P5 LDG.E.U16 R224, desc[UR22][R124.64] ;  /* 0x000000167ce0d981 */ /* 0x000f68000c1e1500 */
[----:B------:R-:W5:Y:S04]  /*42e0*/  @!P5 LDG.E.U16 R226, desc[UR22][R122.64] ;  /* 0x000000167ae2d981 */ /* 0x000f68000c1e1500 */
[----:B---3--:R0:W-:Y:S04]  /*42f0*/  STS.U16 [R192+UR9+0x8000], R103 ;  /* 0x00800067c0007988 */ /* 0x0081e80008000409 */
[----:B--2---:R0:W-:Y:S01]  /*4300*/  STS.U16 [R192+UR9+0xc000], R153 ;  /* 0x00c00099c0007988 */ /* 0x0041e20008000409 */
[----:B------:R-:W-:-:S04]  /*4310*/  ULEA UR11, UR24, UR9, 0x3 ;  /* 0x00000009180b7291 */ /* 0x000fc8000f8e18ff */
[----:B------:R-:W-:Y:S01]  /*4320*/  UIADD3 UR11, UPT, UPT, UR11, 0x11000, URZ ;  /* 0x000110000b0b7890 */ /* 0x000fe2000fffe0ff */
[----:B----4-:R0:W-:Y:S04]  /*4330*/  STS.U16 [R192+UR9+0x8400], R167 ;  /* 0x008400a7c0007988 */ /* 0x0101e80008000409 */
[----:B-----5:R0:W-:Y:S04]  /*4340*/  STS.U16 [R192+UR9+0xc400], R169 ;  /* 0x00c400a9c0007988 */ /* 0x0201e80008000409 */
        /* <DEDUP_REMOVED lines=64> */
[----:B------:R1:W-:Y:S06]  /*4750*/  MEMBAR.ALL.CTA ;  /* 0x0000000000007992 */ /* 0x0003ec0000008000 */
[----:B-1----:R-:W1:Y:S02]  /*4760*/  FENCE.VIEW.ASYNC.S ;  /* 0x00000000000073c6 */ /* 0x002e640000000000 */
[----:B-1----:R-:W-:Y:S06]  /*4770*/  BAR.SYNC.DEFER_BLOCKING 0x0 ;  /* 0x0000000000007b1d */ /* 0x002fec0000010000 */
[----:B------:R-:W-:Y:S05]  /*4780*/  @P0 BRA `(.L_x_9) ;  /* 0x0000000000900947 */ /* 0x000fea0003800000 */
[----:B------:R-:W-:Y:S02]  /*4790*/  UIADD3 UR25, UPT, UPT, UR8, 0x20, URZ ;  /* 0x0000002008197890 */ /* 0x000fe4000fffe0ff */
[----:B------:R-:W-:Y:S02]  /*47a0*/  UIADD3 UR42, UPT, UPT, UR8, 0x20, URZ ;  /* 0x00000020082a7890 */ /* 0x000fe4000fffe0ff */
[----:B------:R-:W-:Y:S02]  /*47b0*/  UIADD3 UR43, UPT, UPT, UR8, 0x40, URZ ;  /* 0x00000040082b7890 */ /* 0x000fe4000fffe0ff */
[----:B------:R-:W-:Y:S02]  /*47c0*/  UIADD3 UR48, UPT, UPT, UR8, 0x40, URZ ;  /* 0x0000004008307890 */ /* 0x000fe4000fffe0ff */
[----:B------:R-:W-:Y:S01]  /*47d0*/  UIADD3 UR49, UPT, UPT, UR8, 0x60, URZ ;  /* 0x0000006008317890 */ /* 0x000fe2000fffe0ff */
[----:B------:R-:W-:Y:S01]  /*47e0*/  UMOV UR20, 0x0 ;  /* 0x0000000000147882 */ /* 0x000fe20000000000 */
[----:B------:R-:W-:Y:S01]  /*47f0*/  UMOV UR21, 0x8088490 ;  /* 0x0808849000157882 */ /* 0x000fe20000000000 */
[----:B------:R-:W-:Y:S01]  /*4800*/  UMOV UR19, 0x40004040 ;  /* 0x4000404000137882 */ /* 0x000fe20000000000 */
[----:B------:R-:W-:-:S02]  /*4810*/  UIADD3 UR54, UPT, UPT, UR8, 0x60, URZ ;  /* 0x0000006008367890 */ /* 0x000fc4000fffe0ff */
[----:B------:R1:W-:Y:S01]  /*4820*/  UTCHMMA gdesc[UR18], gdesc[UR16], tmem[UR8], tmem[UR20], idesc[UR21], UPT ;  /* 0x00ff1410120075ea */ /* 0x0003e2000b800008 */
[----:B------:R-:W-:Y:S01]  /*4830*/  UMOV UR38, 0x0 ;  /* 0x0000000000267882 */ /* 0x000fe20000000000 */
[----:B------:R-:W-:Y:S01]  /*4840*/  UMOV UR39, 0x8088490 ;  /* 0x0808849000277882 */ /* 0x000fe20000000000 */
[----:B------:R-:W-:Y:S01]  /*4850*/  UMOV UR40, 0x0 ;  /* 0x0000000000287882 */ /* 0x000fe20000000000 */
[----:B------:R-:W-:Y:S01]  /*4860*/  UMOV UR41, 0x8088490 ;  /* 0x0808849000297882 */ /* 0x000fe20000000000 */
[----:B------:R-:W-:Y:S01]  /*4870*/  UMOV UR44, 0x0 ;  /* 0x00000000002c7882 */ /* 0x000fe20000000000 */
[----:B------:R-:W-:Y:S01]  /*4880*/  UMOV UR45, 0x8088490 ;  /* 0x08088490002d7882 */ /* 0x000fe20000000000 */
[----:B------:R1:W-:Y:S01]  /*4890*/  UTCHMMA gdesc[UR12], gdesc[UR14], tmem[UR8], tmem[UR38], idesc[UR39], UPT ;  /* 0x00ff260e0c0075ea */ /* 0x0003e2000b800008 */
        /* <DEDUP_REMOVED lines=8> */
[----:B------:R-:W-:Y:S01]  /*4920*/  UMOV UR6, UR11 ;  /* 0x0000000b00067c82 */ /* 0x000fe20008000000 */
[----:B------:R-:W-:Y:S01]  /*4930*/  UMOV UR7, URZ ;  /* 0x000000ff00077c82 */ /* 0x000fe20008000000 */
[----:B------:R1:W-:Y:S01]  /*4940*/  UTCHMMA gdesc[UR30], gdesc[UR16], tmem[UR43], tmem[UR46], idesc[UR47], UPT ;  /* 0x00ff2e101e0075ea */ /* 0x0003e2000b80002b */
[----:B------:R-:W-:Y:S01]  /*4950*/  UMOV UR56, 0x0 ;  /* 0x0000000000387882 */ /* 0x000fe20000000000 */
[----:B------:R-:W-:Y:S01]  /*4960*/  UMOV UR57, 0x8088490 ;  /* 0x0808849000397882 */ /* 0x000fe20000000000 */
[----:B------:R1:W-:Y:S01]  /*4970*/  UTCHMMA gdesc[UR32], gdesc[UR14], tmem[UR48], tmem[UR50], idesc[UR51], UPT ;  /* 0x00ff320e200075ea */ /* 0x0003e2000b800030 */
[----:B------:R-:W-:Y:S01]  /*4980*/  UMOV UR4, UR6 ;  /* 0x0000000600047c82 */ /* 0x000fe20008000000 */
[----:B------:R1:W-:Y:S01]  /*4990*/  UTCHMMA gdesc[UR34], gdesc[UR16], tmem[UR49], tmem[UR52], idesc[UR53], UPT ;  /* 0x00ff3410220075ea */ /* 0x0003e2000b800031 */
[----:B------:R1:W-:Y:S01]  /*49a0*/  UTCHMMA gdesc[UR36], gdesc[UR14], tmem[UR54], tmem[UR56], idesc[UR57], UPT ;  /* 0x00ff380e240075ea */ /* 0x0003e2000b800036 */
[----:B------:R1:W-:Y:S01]  /*49b0*/  UTCBAR [UR4], URZ ;  /* 0x000000ff040073e9 */ /* 0x0003e200080000ff */
[----:B------:R-:W-:Y:S01]  /*49c0*/  NOP ;  /* 0x0000000000007918 */ /* 0x000fe20000000000 */
.L_x_9:
[----:B------:R-:W-:Y:S01]  /*49d0*/  UIADD3 UR24, UPT, UPT, UR24, 0x1, URZ ;  /* 0x0000000118187890 */ /* 0x000fe2000fffe0ff */
[----:B------:R-:W-:Y:S02]  /*49e0*/  VIADD R151, R151, 0xffffffff ;  /* 0xffffffff97977836 */ /* 0x000fe40000000000 */
[----:B------:R-:W-:Y:S01]  /*49f0*/  VIADD R144, R144, 0xffffffe0 ;  /* 0xffffffe090907836 */ /* 0x000fe20000000000 */
[----:B------:R-:W-:Y:S02]  /*4a00*/  UISETP.GT.AND UP1, UPT, UR24, 0x1, UPT ;  /* 0x000000011800788c */ /* 0x000fe4000bf24270 */
[----:B------:R-:W-:Y:S02]  /*4a10*/  ISETP.NE.U32.AND P1, PT, R151, RZ, PT ;  /* 0x000000ff9700720c */ /* 0x000fe40003f25070 */
[----:B-1----:R-:W-:Y:S02]  /*4a20*/  USEL UR4, URZ, 0x1, !UP1 ;  /* 0x00000001ff047887 */ /* 0x002fe4000c800000 */
[----:B------:R-:W-:-:S02]  /*4a30*/  USEL UR24, UR24, URZ, !UP1 ;  /* 0x000000ff18187287 */ /* 0x000fc4000c800000 */
[----:B------:R-:W-:-:S03]  /*4a40*/  ULOP3.LUT UR6, UR5, UR4, URZ, 0x3c, !UPT ;  /* 0x0000000405067292 */ /* 0x000fc6000f8e3cff */
[----:B------:R-:W-:-:S04]  /*4a50*/  UMOV UR4, UR5 ;  /* 0x0000000500047c82 */ /* 0x000fc80008000000 */
[----:B------:R-:W-:Y:S01]  /*4a60*/  UMOV UR5, UR6 ;  /* 0x0000000600057c82 */ /* 0x000fe20008000000 */
[----:B------:R-:W-:Y:S05]  /*4a70*/  @P1 BRA `(.L_x_10) ;  /* 0xffffffe800541947 */ /* 0x000fea000383ffff */
.L_x_7:
[----:B------:R-:W-:-:S13]  /*4a80*/  ISETP.GE.AND P0, PT, R190, 0x20, PT ;  /* 0x00000020be00780c */ /* 0x000fda0003f06270 */
[----:B------:R-:W-:Y:S05]  /*4a90*/  @!P0 BRA `(.L_x_11) ;  /* 0x0000000000108947 */ /* 0x000fea0003800000 */
[----:B------:R-:W-:-:S06]  /*4aa0*/  USHF.L.U32 UR4, UR4, 0x1f, URZ ;  /* 0x0000001f04047899 */ /* 0x000fcc00080006ff */
[----:B------:R-:W-:-:S04]  /*4ab0*/  IMAD.U32 R4, RZ, RZ, UR4 ;  /* 0x00000004ff047e24 */ /* 0x000fc8000f8e00ff */
[----:B------:R-:W1:Y:S02]  /*4ac0*/  SYNCS.PHASECHK.TRANS64.TRYWAIT P0, [UR11], R4 ;  /* 0x00000004ff0075a7 */ /* 0x000e64000800110b */
[----:B-1----:R-:W-:Y:S05]  /*4ad0*/  @!P0 BRA `(.L_x_12) ;  /* 0x0000001800ec8947 */ /* 0x002fea0003800000 */
.L_x_11:
[----:B------:R-:W-:Y:S01]  /*4ae0*/  BAR.SYNC.DEFER_BLOCKING 0x0 ;  /* 0x0000000000007b1d */ /* 0x000fe20000010000 */
[C---:B0-----:R-:W-:Y:S02]  /*4af0*/  IMAD.SHL.U32 R69, R0.reuse, 0x10, RZ ;  /* 0x0000001000457824 */ /* 0x041fe400078e00ff */
[----:B------:R-:W-:Y:S02]  /*4b00*/  IMAD.SHL.U32 R0, R0, 0x20, RZ ;  /* 0x0000002000007824 */ /* 0x000fe400078e00ff */
[----:B------:R-:W-:Y:S01]  /*4b10*/  VIADD R71, R2, 0x1 ;  /* 0x0000000102477836 */ /* 0x000fe20000000000 */
[----:B------:R-:W-:Y:S01]  /*4b20*/  LOP3.LUT R69, R69, 0x7f0, RZ, 0xc0, !PT ;  /* 0x000007f045457812 */ /* 0x000fe200078ec0ff */
[----:B------:R-:W0:Y:S01]  /*4b30*/  LDCU.128 UR4, c[0x0][0x390] ;  /* 0x00007200ff0477ac */ /* 0x000e220008000c00 */
[----:B------:R-:W-:Y:S01]  /*4b40*/  LOP3.LUT R0, R0, 0x1000, RZ, 0xc0, !PT ;  /* 0x0000100000007812 */ /* 0x000fe200078ec0ff */
[----:B------:R-:W-:-:S03]  /*4b50*/  VIADD R70, R2, 0x2 ;  /* 0x0000000202467836 */ /* 0x000fc60000000000 */
[----:B------:R-:W-:Y:S01]  /*4b60*/  IADD3 R69, PT, PT, R69, UR9, R0 ;  /* 0x0000000945457c10 */ /* 0x000fe2000fffe000 */
[----:B------:R-:W-:Y:S01]  /*4b70*/  VIADD R0, R2, 0x3 ;  /* 0x0000000302007836 */ /* 0x000fe20000000000 */
[----:B------:R-:W1:Y:S02]  /*4b80*/  @!P2 SYNCS.CCTL.IV [UR9+0x11000] ;  /* 0x01100000ff00a9b1 */ /* 0x000e640008000009 */
[----:B-1----:R-:W-:Y:S02]  /*4b90*/  BAR.SYNC.DEFER_BLOCKING 0x0 ;  /* 0x0000000000007b1d */ /* 0x002fe40000010000 */
[----:B0-----:R-:W-:Y:S02]  /*4ba0*/  ISETP.GE.AND P0, PT, R0, UR7, PT ;  /* 0x0000000700007c0c */ /* 0x001fe4000bf06270 */
[----:B------:R-:W-:Y:S02]  /*4bb0*/  ISETP.GE.AND P6, PT, R2, UR7, PT ;  /* 0x0000000702007c0c */ /* 0x000fe4000bfc6270 */
[----:B------:R-:W-:-:S02]  /*4bc0*/  ISETP.GE.AND P1, PT, R71, UR7, PT ;  /* 0x0000000747007c0c */ /* 0x000fc4000bf26270 */
[----:B------:R-:W-:Y:S01]  /*4bd0*/  ISETP.LT.AND P6, PT, R182, UR6, !P6 ;  /* 0x00000006b6007c0c */ /* 0x000fe2000f7c1270 */
[----:B------:R-:W0:Y:S01]  /*4be0*/  LDTM.x64 R4, tmem[UR10] ;  /* 0x0000000a000479ee */ /* 0x000e220008340000 */
[----:B------:R-:W-:Y:S01]  /*4bf0*/  ISETP.GE.AND P4, PT, R70, UR7, PT ;  /* 0x0000000746007c0c */ /* 0x000fe2000bf86270 */
[----:B------:R-:W1:Y:S01]  /*4c00*/  @!P2 SYNCS.CCTL.IV [UR9+0x11008] ;  /* 0x01100800ff00a9b1 */ /* 0x000e620008000009 */
[----:B------:R-:W-:Y:S01]  /*4c10*/  NOP ;  /* 0x0000000000007918 */ /* 0x000fe20000000000 */
[----:B------:R-:W-:-:S04]  /*4c20*/  ISETP.GE.AND P2, PT, R68, UR6, PT ;  /* 0x0000000644007c0c */ /* 0x000fc8000bf46270 */
[----:B------:R-:W-:Y:S02]  /*4c30*/  ISETP.LT.AND P2, PT, R2, UR7, !P2 ;  /* 0x0000000702007c0c */ /* 0x000fe4000d741270 */
[----:B0-----:R-:W-:Y:S02]  /*4c40*/  F2FP.BF16.F32.PACK_AB R4, R5, R4 ;  /* 0x000000040504723e */ /* 0x001fe400000010ff */
[----:B------:R-:W-:Y:S02]  /*4c50*/  F2FP.BF16.F32.PACK_AB R5, R7, R6 ;  /* 0x000000060705723e */ /* 0x000fe400000010ff */
[----:B------:R-:W-:Y:S02]  /*4c60*/  F2FP.BF16.F32.PACK_AB R6, R9, R8 ;  /* 0x000000080906723e */ /* 0x000fe400000010ff */
[----:B------:R-:W-:Y:S02]  /*4c70*/  F2FP.BF16.F32.PACK_AB R7, R11, R10 ;  /* 0x0000000a0b07723e */ /* 0x000fe400000010ff */
[----:B------:R-:W-:-:S02]  /*4c80*/  F2FP.BF16.F32.PACK_AB R72, R37, R36 ;  /* 0x000000242548723e */ /* 0x000fc400000010ff */
[----:B------:R-:W-:Y:S01]  /*4c90*/  F2FP.BF16.F32.PACK_AB R73, R39, R38 ;  /* 0x000000262749723e */ /* 0x000fe200000010ff */
[----:B-1----:R-:W-:Y:S01]  /*4ca0*/  STS.128 [R69], R4 ;  /* 0x0000000445007388 */ /* 0x002fe20000000c00 */
[----:B------:R-:W-:Y:S02]  /*4cb0*/  F2FP.BF16.F32.PACK_AB R74, R41, R40 ;  /* 0x00000028294a723e */ /* 0x000fe400000010ff */
[----:B------:R-:W-:Y:S02]  /*4cc0*/  F2FP.BF16.F32.PACK_AB R75, R43, R42 ;  /* 0x0000002a2b4b723e */ /* 0x000fe400000010ff */
[----:B------:R-:W-:Y:S02]  /*4cd0*/  F2FP.BF16.F32.PACK_AB R28, R29, R28 ;  /* 0x0000001c1d1c723e */ /* 0x000fe400000010ff */
[----:B------:R-:W-:Y:S01]  /*4ce0*/  F2FP.BF16.F32.PACK_AB R29, R31, R30 ;  /* 0x0000001e1f1d723e */ /* 0x000fe200000010ff */
[----:B------:R-:W-:Y:S01]  /*4cf0*/  STS.128 [R69+0x800], R72 ;  /* 0x0008004845007388 */ /* 0x000fe20000000c00 */
[----:B------:R-:W-:-:S02]  /*4d00*/  F2FP.BF16.F32.PACK_AB R31, R35, R34 ;  /* 0x00000022231f723e */ /* 0x000fc400000010ff */
[----:B------:R-:W-:Y:S01]  /*4d10*/  LEA R34, R3, UR9, 0x4 ;  /* 0x0000000903227c11 */ /* 0x000fe2000f8e20ff */
[----:B------:R-:W-:Y:S01]  /*4d20*/  BAR.SYNC.DEFER_BLOCKING 0x0 ;  /* 0x0000000000007b1d */ /* 0x000fe20000010000 */
[----:B------:R-:W-:Y:S01]  /*4d30*/  F2FP.BF16.F32.PACK_AB R44, R45, R44 ;  /* 0x0000002c2d2c723e */ /* 0x000fe200000010ff */
[----:B------:R-:W-:Y:S01]  /*4d40*/  VIADD R3, R2, 0x4 ;  /* 0x0000000402037836 */ /* 0x000fe20000000000 */
[----:B------:R-:W-:Y:S02]  /*4d50*/  F2FP.BF16.F32.PACK_AB R45, R47, R46 ;  /* 0x0000002e2f2d723e */ /* 0x000fe400000010ff */
[----:B------:R-:W-:Y:S01]  /*4d60*/  F2FP.BF16.F32.PACK_AB R46, R49, R48 ;  /* 0x00000030312e723e */ /* 0x000fe200000010ff */
[----:B------:R-:W0:Y:S01]  /*4d70*/  LDCU UR9, c[0x0][0x3b8] ;  /* 0x00007700ff0977ac */ /* 0x000e220008000800 */
[----:B------:R-:W-:Y:S02]  /*4d80*/  F2FP.BF16.F32.PACK_AB R47, R51, R50 ;  /* 0x00000032332f723e */ /* 0x000fe400000010ff */
[----:B------:R-:W-:-:S02]  /*4d90*/  F2FP.BF16.F32.PACK_AB R8, R13, R12 ;  /* 0x0000000c0d08723e */ /* 0x000fc400000010ff */
[----:B------:R-:W-:Y:S02]  /*4da0*/  F2FP.BF16.F32.PACK_AB R9, R15, R14 ;  /* 0x0000000e0f09723e */ /* 0x000fe400000010ff */
[----:B------:R-:W-:Y:S02]  /*4db0*/  F2FP.BF16.F32.PACK_AB R10, R17, R16 ;  /* 0x00000010110a723e */ /* 0x000fe400000010ff */
[----:B------:R-:W-:Y:S02]  /*4dc0*/  F2FP.BF16.F32.PACK_AB R11, R19, R18 ;  /* 0x00000012130b723e */ /* 0x000fe400000010ff */
[----:B------:R-:W-:Y:S02]  /*4dd0*/  F2FP.BF16.F32.PACK_AB R52, R53, R52 ;  /* 0x000000343534723e */ /* 0x000fe400000010ff */
[----:B------:R-:W-:Y:S02]  /*4de0*/  F2FP.BF16.F32.PACK_AB R53, R55, R54 ;  /* 0x000000363735723e */ /* 0x000fe400000010ff */
[----:B------:R-:W-:-:S02]  /*4df0*/  F2FP.BF16.F32.PACK_AB R36, R21, R20 ;  /* 0x000000141524723e */ /* 0x000fc400000010ff */
[----:B------:R-:W-:Y:S01]  /*4e00*/  F2FP.BF16.F32.PACK_AB R37, R23, R22 ;  /* 0x000000161725723e */ /* 0x000fe200000010ff */
[----:B------:R-:W1:Y:S01]  /*4e10*/  LDS.128 R40, [R34] ;  /* 0x0000000022287984 */ /* 0x000e620000000c00 */
[----:B------:R-:W-:Y:S01]  /*4e20*/  F2FP.BF16.F32.PACK_AB R38, R25, R24 ;  /* 0x000000181926723e */ /* 0x000fe200000010ff */
[----:B------:R-:W2:Y:S01]  /*4e30*/  LDC R23, c[0x0][0x3b4] ;  /* 0x0000ed00ff177b82 */ /* 0x000ea20000000800 */
[----:B------:R-:W-:Y:S01]  /*4e40*/  F2FP.BF16.F32.PACK_AB R39, R27, R26 ;  /* 0x0000001a1b27723e */ /* 0x000fe200000010ff */
[----:B------:R-:W3:Y:S01]  /*4e50*/  LDS.128 R48, [R34+0x1000] ;  /* 0x0010000022307984 */ /* 0x000ee20000000c00 */
[----:B------:R-:W-:Y:S01]  /*4e60*/  F2FP.BF16.F32.PACK_AB R54, R57, R56 ;  /* 0x000000383936723e */ /* 0x000fe200000010ff */
[----:B0-----:R-:W-:Y:S01]  /*4e70*/  IMAD R27, R2, UR9, RZ ;  /* 0x00000009021b7c24 */ /* 0x001fe2000f8e02ff */
[----:B------:R-:W-:-:S03]  /*4e80*/  F2FP.BF16.F32.PACK_AB R55, R59, R58 ;  /* 0x0000003a3b37723e */ /* 0x000fc600000010ff */
[----:B------:R-:W-:Y:S01]  /*4e90*/  BAR.SYNC.DEFER_BLOCKING 0x0 ;  /* 0x0000000000007b1d */ /* 0x000fe20000010000 */
[----:B------:R-:W-:Y:S02]  /*4ea0*/  F2FP.BF16.F32.PACK_AB R60, R61, R60 ;  /* 0x0000003c3d3c723e */ /* 0x000fe400000010ff */
[----:B------:R-:W-:Y:S02]  /*4eb0*/  F2FP.BF16.F32.PACK_AB R61, R63, R62 ;  /* 0x0000003e3f3d723e */ /* 0x000fe400000010ff */
[----:B------:R-:W-:Y:S02]  /*4ec0*/  F2FP.BF16.F32.PACK_AB R30, R33, R32 ;  /* 0x00000020211e723e */ /* 0x000fe400000010ff */
[----:B------:R-:W-:Y:S02]  /*4ed0*/  F2FP.BF16.F32.PACK_AB R62, R65, R64 ;  /* 0x00000040413e723e */ /* 0x000fe400000010ff */
[----:B------:R-:W-:Y:S01]  /*4ee0*/  F2FP.BF16.F32.PACK_AB R63, R67, R66 ;  /* 0x00000042433f723e */ /* 0x000fe200000010ff */
[----:B--2---:R-:W-:-:S05]  /*4ef0*/  IMAD R0, R68, R23, RZ ;  /* 0x0000001744007224 */ /* 0x004fca00078e02ff */
[C---:B------:R-:W-:Y:S01]  /*4f00*/  LEA R20, P3, R0.reuse, UR4, 0x1 ;  /* 0x0000000400147c11 */ /* 0x040fe2000f8608ff */
[----:B------:R-:W-:Y:S03]  /*4f10*/  STS.128 [R69], R8 ;  /* 0x0000000845007388 */ /* 0x000fe60000000c00 */
[----:B------:R-:W-:Y:S01]  /*4f20*/  LEA.HI.X.SX32 R21, R0, UR5, 0x1, P3 ;  /* 0x0000000500157c11 */ /* 0x000fe200098f0eff */
[----:B------:R-:W-:Y:S01]  /*4f30*/  STS.128 [R69+0x800], R44 ;  /* 0x0008002c45007388 */ /* 0x000fe20000000c00 */
[----:B------:R-:W-:Y:S01]  /*4f40*/  IMAD R0, R23, 0x100, R0 ;  /* 0x0000010017007824 */ /* 0x000fe200078e0200 */
[----:B------:R-:W-:Y:S01]  /*4f50*/  BAR.SYNC.DEFER_BLOCKING 0x0 ;  /* 0x0000000000007b1d */ /* 0x000fe20000010000 */
[----:B------:R-:W-:-:S03]  /*4f60*/  IMAD.WIDE R24, R27, 0x2, R20 ;  /* 0x000000021b187825 */ /* 0x000fc600078e0214 */
[----:B------:R-:W-:-:S04]  /*4f70*/  LEA R22, P3, R0, UR4, 0x1 ;  /* 0x0000000400167c11 */ /* 0x000fc8000f8608ff */
[----:B------:R-:W-:Y:S01]  /*4f80*/  LEA.HI.X.SX32 R23, R0, UR5, 0x1, P3 ;  /* 0x0000000500177c11 */ /* 0x000fe200098f0eff */
[----:B------:R-:W-:Y:S01]  /*4f90*/  VIADD R0, R2, 0x5 ;  /* 0x0000000502007836 */ /* 0x000fe20000000000 */
[----:B------:R-:W-:Y:S01]  /*4fa0*/  ISETP.GE.AND P3, PT, R3, UR7, PT ;  /* 0x0000000703007c0c */ /* 0x000fe2000bf66270 */
[C---:B------:R-:W-:Y:S02]  /*4fb0*/  VIADD R3, R27.reuse, UR9 ;  /* 0x000000091b037c36 */ /* 0x040fe40008000000 */
[----:B------:R-:W-:Y:S01]  /*4fc0*/  IMAD.WIDE R26, R27, 0x2, R22 ;  /* 0x000000021b1a7825 */ /* 0x000fe200078e0216 */
[----:B------:R-:W-:-:S03]  /*4fd0*/  ISETP.GE.AND P5, PT, R0, UR7, PT ;  /* 0x0000000700007c0c */ /* 0x000fc6000bfa6270 */
[----:B------:R-:W-:Y:S02]  /*4fe0*/  VIADD R35, R3, UR9 ;  /* 0x0000000903237c36 */ /* 0x000fe40008000000 */
[C---:B------:R-:W-:Y:S02]  /*4ff0*/  VIADD R0, R2.reuse, 0x7 ;  /* 0x0000000702007836 */ /* 0x040fe40000000000 */
[----:B------:R-:W-:Y:S01]  /*5000*/  IMAD.WIDE R32, R35, 0x2, R22 ;  /* 0x0000000223207825 */ /* 0x000fe200078e0216 */
[----:B------:R-:W0:Y:S04]  /*5010*/  LDS.128 R16, [R34] ;  /* 0x0000000022107984 */ /* 0x000e280000000c00 */
[----:B------:R-:W2:Y:S01]  /*5020*/  LDS.128 R12, [R34+0x1000] ;  /* 0x00100000220c7984 */ /* 0x000ea20000000c00 */
[----:B------:R-:W-:Y:S06]  /*5030*/  BAR.SYNC.DEFER_BLOCKING 0x0 ;  /* 0x0000000000007b1d */ /* 0x000fec0000010000 */
[----:B------:R4:W-:Y:S04]  /*5040*/  STS.128 [R69], R36 ;  /* 0x0000002445007388 */ /* 0x0009e80000000c00 */
[----:B------:R-:W-:Y:S01]  /*5050*/  STS.128 [R69+0x800], R52 ;  /* 0x0008003445007388 */ /* 0x000fe20000000c00 */
[----:B------:R-:W-:Y:S01]  /*5060*/  BAR.SYNC.DEFER_BLOCKING 0x0 ;  /* 0x0000000000007b1d */ /* 0x000fe20000010000 */
[----:B----4-:R-:W-:-:S05]  /*5070*/  VIADD R36, R2, 0x6 ;  /* 0x0000000602247836 */ /* 0x010fca0000000000 */
[----:B------:R-:W-:Y:S04]  /*5080*/  LDS.128 R8, [R34] ;  /* 0x0000000022087984 */ /* 0x000fe80000000c00 */
[----:B------:R-:W4:Y:S01]  /*5090*/  LDS.128 R4, [R34+0x1000] ;  /* 0x0010000022047984 */ /* 0x000f220000000c00 */
[----:B------:R-:W-:Y:S06]  /*50a0*/  BAR.SYNC.DEFER_BLOCKING 0x0 ;  /* 0x0000000000007b1d */ /* 0x000fec0000010000 */
[----:B------:R5:W-:Y:S04]  /*50b0*/  STS.128 [R69], R28 ;  /* 0x0000001c45007388 */ /* 0x000be80000000c00 */
[----:B------:R-:W-:Y:S01]  /*50c0*/  STS.128 [R69+0x800], R60 ;  /* 0x0008003c45007388 */ /* 0x000fe20000000c00 */
[----:B------:R-:W-:Y:S01]  /*50d0*/  BAR.SYNC.DEFER_BLOCKING 0x0 ;  /* 0x0000000000007b1d */ /* 0x000fe20000010000 */
[----:B-----5:R-:W-:-:S04]  /*50e0*/  IMAD.WIDE R28, R3, 0x2, R20 ;  /* 0x00000002031c7825 */ /* 0x020fc800078e0214 */
[C---:B------:R-:W-:Y:S01]  /*50f0*/  IMAD.WIDE R30, R35.reuse, 0x2, R20 ;  /* 0x00000002231e7825 */ /* 0x040fe200078e0214 */
[----:B-1----:R1:W-:Y:S01]  /*5100*/  @P2 STG.E.U16 desc[UR22][R24.64], R40 ;  /* 0x0000002818002986 */ /* 0x0023e2000c101516 */
[----:B------:R-:W-:Y:S02]  /*5110*/  ISETP.LT.AND P2, PT, R68, UR6, !P1 ;  /* 0x0000000644007c0c */ /* 0x000fe4000cf41270 */
[----:B------:R-:W-:Y:S01]  /*5120*/  ISETP.LT.AND P1, PT, R182, UR6, !P1 ;  /* 0x00000006b6007c0c */ /* 0x000fe2000cf21270 */
[----:B---3--:R3:W-:Y:S01]  /*5130*/  @P6 STG.E.U16 desc[UR22][R26.64], R48 ;  /* 0x000000301a006986 */ /* 0x0087e2000c101516 */
[----:B------:R-:W-:Y:S02]  /*5140*/  ISETP.LT.AND P6, PT, R68, UR6, !P4 ;  /* 0x0000000644007c0c */ /* 0x000fe4000e7c1270 */
[----:B------:R-:W-:Y:S02]  /*5150*/  ISETP.LT.AND P4, PT, R182, UR6, !P4 ;  /* 0x00000006b6007c0c */ /* 0x000fe4000e781270 */
[----:B-1----:R-:W-:Y:S01]  /*5160*/  PRMT R25, R40, 0x7632, R25 ;  /* 0x0000763228197816 */ /* 0x002fe20000000019 */
[----:B---3--:R-:W-:-:S04]  /*5170*/  VIADD R27, R35, UR9 ;  /* 0x00000009231b7c36 */ /* 0x008fc80008000000 */
[----:B------:R1:W-:Y:S01]  /*5180*/  @P2 STG.E.U16 desc[UR22][R28.64], R25 ;  /* 0x000000191c002986 */ /* 0x0003e2000c101516 */
[----:B------:R-:W-:Y:S02]  /*5190*/  PRMT R35, R49, 0x7632, R35 ;  /* 0x0000763231237816 */ /* 0x000fe40000000023 */
[----:B------:R-:W-:Y:S02]  /*51a0*/  ISETP.GE.AND P2, PT, R36, UR7, PT ;  /* 0x0000000724007c0c */ /* 0x000fe4000bf46270 */
[----:B------:R-:W-:Y:S02]  /*51b0*/  PRMT R36, R51, 0x7632, R36 ;  /* 0x0000763233247816 */ /* 0x000fe40000000024 */
[----:B-1----:R-:W-:Y:S01]  /*51c0*/  PRMT R29, R48, 0x7632, R29 ;  /* 0x00007632301d7816 */ /* 0x002fe2000000001d */
[----:B------:R-:W-:-:S04]  /*51d0*/  IMAD.WIDE R24, R3, 0x2, R22 ;  /* 0x0000000203187825 */ /* 0x000fc800078e0216 */
[----:B------:R-:W-:Y:S01]  /*51e0*/  VIADD R3, R27, UR9 ;  /* 0x000000091b037c36 */ /* 0x000fe20008000000 */
[----:B------:R1:W-:Y:S01]  /*51f0*/  @P1 STG.E.U16 desc[UR22][R24.64], R29 ;  /* 0x0000001d18001986 */ /* 0x0003e2000c101516 */
[----:B------:R-:W-:Y:S01]  /*5200*/  ISETP.GE.AND P1, PT, R0, UR7, PT ;  /* 0x0000000700007c0c */ /* 0x000fe2000bf26270 */
[----:B------:R-:W-:Y:S02]  /*5210*/  VIADD R0, R2, 0x8 ;  /* 0x0000000802007836 */ /* 0x000fe40000000000 */
[----:B------:R-:W-:Y:S01]  /*5220*/  @P6 STG.E.U16 desc[UR22][R30.64], R41 ;  /* 0x000000291e006986 */ /* 0x000fe2000c101516 */
[----:B------:R-:W-:Y:S02]  /*5230*/  ISETP.LT.AND P6, PT, R68, UR6, !P3 ;  /* 0x0000000644007c0c */ /* 0x000fe4000dfc1270 */
[----:B------:R-:W-:Y:S01]  /*5240*/  ISETP.LT.AND P3, PT, R182, UR6, !P3 ;  /* 0x00000006b6007c0c */ /* 0x000fe2000df61270 */
[----:B------:R3:W-:Y:S01]  /*5250*/  @P4 STG.E.U16 desc[UR22][R32.64], R49 ;  /* 0x0000003120004986 */ /* 0x0007e2000c101516 */
[----:B------:R-:W-:-:S02]  /*5260*/  ISETP.LT.AND P4, PT, R68, UR6, !P0 ;  /* 0x0000000644007c0c */ /* 0x000fc4000c781270 */
[----:B------:R-:W-:Y:S01]  /*5270*/  ISETP.LT.AND P0, PT, R182, UR6, !P0 ;  /* 0x00000006b6007c0c */ /* 0x000fe2000c701270 */
[----:B-1----:R-:W-:-:S04]  /*5280*/  IMAD.WIDE R24, R27, 0x2, R20 ;  /* 0x000000021b187825 */ /* 0x002fc800078e0214 */
[----:B------:R-:W-:Y:S01]  /*5290*/  IMAD.WIDE R26, R27, 0x2, R22 ;  /* 0x000000021b1a7825 */ /* 0x000fe200078e0216 */
[----:B---3--:R-:W-:-:S03]  /*52a0*/  PRMT R33, R41, 0x7632, R33 ;  /* 0x0000763229217816 */ /* 0x008fc60000000021 */
[C---:B------:R-:W-:Y:S02]  /*52b0*/  IMAD.WIDE R28, R3.reuse, 0x2, R20 ;  /* 0x00000002031c7825 */ /* 0x040fe400078e0214 */
[----:B------:R1:W-:Y:S02]  /*52c0*/  @P4 STG.E.U16 desc[UR22][R24.64], R33 ;  /* 0x0000002118004986 */ /* 0x0003e4000c101516 */
[C---:B------:R-:W-:Y:S01]  /*52d0*/  IMAD.WIDE R30, R3.reuse, 0x2, R22 ;  /* 0x00000002031e7825 */ /* 0x040fe200078e0216 */
[----:B------:R-:W-:Y:S01]  /*52e0*/  ISETP.GE.AND P4, PT, R0, UR7, PT ;  /* 0x0000000700007c0c */ /* 0x000fe2000bf86270 */
[----:B------:R3:W-:Y:S01]  /*52f0*/  @P0 STG.E.U16 desc[UR22][R26.64], R35 ;  /* 0x000000231a000986 */ /* 0x0007e2000c101516 */
[----:B------:R-:W-:Y:S01]  /*5300*/  ISETP.LT.AND P0, PT, R68, UR6, !P5 ;  /* 0x0000000644007c0c */ /* 0x000fe2000ef01270 */
[----:B------:R-:W-:Y:S01]  /*5310*/  VIADD R3, R3, UR9 ;  /* 0x0000000903037c36 */ /* 0x000fe20008000000 */
[----:B------:R-:W-:Y:S01]  /*5320*/  ISETP.LT.AND P5, PT, R182, UR6, !P5 ;  /* 0x00000006b6007c0c */ /* 0x000fe2000efa1270 */
[----:B------:R5:W-:Y:S01]  /*5330*/  @P6 STG.E.U16 desc[UR22][R28.64], R42 ;  /* 0x0000002a1c006986 */ /* 0x000be2000c101516 */
[----:B------:R-:W-:Y:S01]  /*5340*/  ISETP.LT.AND P6, PT, R68, UR6, !P2 ;  /* 0x0000000644007c0c */ /* 0x000fe2000d7c1270 */
[----:B------:R-:W-:Y:S01]  /*5350*/  VIADD R0, R2, 0x9 ;  /* 0x0000000902007836 */ /* 0x000fe20000000000 */
[----:B------:R-:W-:Y:S01]  /*5360*/  ISETP.LT.AND P2, PT, R182, UR6, !P2 ;  /* 0x00000006b6007c0c */ /* 0x000fe2000d741270 */
[C---:B-1----:R-:W-:Y:S01]  /*5370*/  IMAD.WIDE R24, R3.reuse, 0x2, R20 ;  /* 0x0000000203187825 */ /* 0x042fe200078e0214 */
[----:B------:R1:W-:Y:S02]  /*5380*/  @P3 STG.E.U16 desc[UR22][R30.64], R50 ;  /* 0x000000321e003986 */ /* 0x0003e4000c101516 */
[----:B------:R-:W-:Y:S01]  /*5390*/  ISETP.GE.AND P3, PT, R0, UR7, PT ;  /* 0x0000000700007c0c */ /* 0x000fe2000bf66270 */
[----:B------:R-:W-:Y:S01]  /*53a0*/  VIADD R33, R3, UR9 ;  /* 0x0000000903217c36 */ /* 0x000fe20008000000 */
[----:B---3--:R-:W-:Y:S01]  /*53b0*/  PRMT R35, R43, 0x7632, R35 ;  /* 0x000076322b237816 */ /* 0x008fe20000000023 */
[----:B------:R-:W-:Y:S01]  /*53c0*/  IMAD.WIDE R26, R3, 0x2, R22 ;  /* 0x00000002031a7825 */ /* 0x000fe200078e0216 */
[----:B-----5:R-:W-:-:S03]  /*53d0*/  PRMT R29, R42, 0x7632, R29 ;  /* 0x000076322a1d7816 */ /* 0x020fc6000000001d */
[C---:B------:R-:W-:Y:S02]  /*53e0*/  VIADD R32, R2.reuse, 0xb ;  /* 0x0000000b02207836 */ /* 0x040fe40000000000 */
[----:B------:R-:W-:Y:S01]  /*53f0*/  VIADD R0, R2, 0xc ;  /* 0x0000000c02007836 */ /* 0x000fe20000000000 */
[----:B-1----:R-:W-:Y:S01]  /*5400*/  PRMT R31, R50, 0x7632, R31 ;  /* 0x00007632321f7816 */ /* 0x002fe2000000001f */
[----:B------:R1:W-:Y:S01]  /*5410*/  @P0 STG.E.U16 desc[UR22][R24.64], R29 ;  /* 0x0000001d18000986 */ /* 0x0003e2000c101516 */
[----:B------:R-:W-:-:S03]  /*5420*/  VIADD R30, R2, 0xa ;  /* 0x0000000a021e7836 */ /* 0x000fc60000000000 */
[----:B------:R3:W-:Y:S01]  /*5430*/  @P5 STG.E.U16 desc[UR22][R26.64], R31 ;  /* 0x0000001f1a005986 */ /* 0x0007e2000c101516 */
[----:B------:R-:W-:Y:S02]  /*5440*/  ISETP.LT.AND P5, PT, R68, UR6, !P4 ;  /* 0x0000000644007c0c */ /* 0x000fe4000e7a1270 */
[----:B------:R-:W-:Y:S02]  /*5450*/  ISETP.GE.AND P0, PT, R30, UR7, PT ;  /* 0x000000071e007c0c */ /* 0x000fe4000bf06270 */
[----:B------:R-:W-:Y:S01]  /*5460*/  ISETP.LT.AND P4, PT, R182, UR6, !P4 ;  /* 0x00000006b6007c0c */ /* 0x000fe2000e781270 */
[----:B-1----:R-:W-:-:S04]  /*5470*/  IMAD.WIDE R28, R33, 0x2, R20 ;  /* 0x00000002211c7825 */ /* 0x002fc800078e0214 */
[C---:B---3--:R-:W-:Y:S01]  /*5480*/  IMAD.WIDE R30, R33.reuse, 0x2, R22 ;  /* 0x00000002211e7825 */ /* 0x048fe200078e0216 */
[----:B------:R1:W-:Y:S01]  /*5490*/  @P6 STG.E.U16 desc[UR22][R28.64], R43 ;  /* 0x0000002b1c006986 */ /* 0x0003e2000c101516 */
[----:B------:R-:W-:Y:S02]  /*54a0*/  ISETP.LT.AND P6, PT, R68, UR6, !P1 ;  /* 0x0000000644007c0c */ /* 0x000fe4000cfc1270 */
[----:B------:R-:W-:Y:S01]  /*54b0*/  ISETP.LT.AND P1, PT, R182, UR6, !P1 ;  /* 0x00000006b6007c0c */ /* 0x000fe2000cf21270 */
[----:B------:R-:W-:Y:S01]  /*54c0*/  VIADD R33, R33, UR9 ;  /* 0x0000000921217c36 */ /* 0x000fe20008000000 */
[----:B------:R3:W-:Y:S01]  /*54d0*/  @P2 STG.E.U16 desc[UR22][R30.64], R51 ;  /* 0x000000331e002986 */ /* 0x0007e2000c101516 */
[----:B------:R-:W-:Y:S02]  /*54e0*/  ISETP.GE.AND P2, PT, R32, UR7, PT ;  /* 0x0000000720007c0c */ /* 0x000fe4000bf46270 */
[----:B------:R-:W-:Y:S01]  /*54f0*/  VIADD R3, R33, UR9 ;  /* 0x0000000921037c36 */ /* 0x000fe20008000000 */
[----:B0-----:R-:W-:Y:S01]  /*5500*/  PRMT R32, R17, 0x7632, R32 ;  /* 0x0000763211207816 */ /* 0x001fe20000000020 */
[----:B------:R-:W-:-:S04]  /*5510*/  IMAD.WIDE R24, R33, 0x2, R20 ;  /* 0x0000000221187825 */ /* 0x000fc800078e0214 */
[----:B------:R-:W-:Y:S01]  /*5520*/  IMAD.WIDE R26, R33, 0x2, R22 ;  /* 0x00000002211a7825 */ /* 0x000fe200078e0216 */
[----:B------:R0:W-:Y:S01]  /*5530*/  @P6 STG.E.U16 desc[UR22][R24.64], R35 ;  /* 0x0000002318006986 */ /* 0x0001e2000c101516 */
[----:B------:R-:W-:Y:S02]  /*5540*/  ISETP.GE.AND P6, PT, R0, UR7, PT ;  /* 0x0000000700007c0c */ /* 0x000fe4000bfc6270 */
[C---:B-1----:R-:W-:Y:S01]  /*5550*/  IMAD.WIDE R28, R3.reuse, 0x2, R20 ;  /* 0x00000002031c7825 */ /* 0x042fe200078e0214 */
[----:B------:R-:W-:Y:S03]  /*5560*/  @P1 STG.E.U16 desc[UR22][R26.64], R36 ;  /* 0x000000241a001986 */ /* 0x000fe6000c101516 */
[----:B---3--:R-:W-:Y:S01]  /*5570*/  IMAD.WIDE R30, R3, 0x2, R22 ;  /* 0x00000002031e7825 */ /* 0x008fe200078e0216 */
[----:B------:R1:W-:Y:S01]  /*5580*/  @P5 STG.E.U16 desc[UR22][R28.64], R16 ;  /* 0x000000101c005986 */ /* 0x0003e2000c101516 */
[----:B------:R-:W-:-:S02]  /*5590*/  ISETP.LT.AND P5, PT, R68, UR6, !P3 ;  /* 0x0000000644007c0c */ /* 0x000fc4000dfa1270 */
[----:B------:R-:W-:Y:S01]  /*55a0*/  ISETP.LT.AND P3, PT, R182, UR6, !P3 ;  /* 0x00000006b6007c0c */ /* 0x000fe2000df61270 */
[----:B------:R-:W-:Y:S01]  /*55b0*/  VIADD R3, R3, UR9 ;  /* 0x0000000903037c36 */ /* 0x000fe20008000000 */
[----:B--2---:R2:W-:Y:S01]  /*55c0*/  @P4 STG.E.U16 desc[UR22][R30.64], R12 ;  /* 0x0000000c1e004986 */ /* 0x0045e2000c101516 */
[----:B------:R-:W-:Y:S01]  /*55d0*/  ISETP.LT.AND P4, PT, R68, UR6, !P0 ;  /* 0x0000000644007c0c */ /* 0x000fe2000c781270 */
[----:B------:R-:W-:Y:S01]  /*55e0*/  VIADD R0, R2, 0xd ;  /* 0x0000000d02007836 */ /* 0x000fe20000000000 */
[----:B------:R-:W-:Y:S01]  /*55f0*/  ISETP.LT.AND P0, PT, R182, UR6, !P0 ;  /* 0x00000006b6007c0c */ /* 0x000fe2000c701270 */
[----:B0-----:R-:W-:Y:S01]  /*5600*/  IMAD.WIDE R24, R3, 0x2, R20 ;  /* 0x0000000203187825 */ /* 0x001fe200078e0214 */
[----:B-1----:R-:W-:-:S03]  /*5610*/  PRMT R29, R16, 0x7632, R29 ;  /* 0x00007632101d7816 */ /* 0x002fc6000000001d */
[C---:B------:R-:W-:Y:S01]  /*5620*/  IMAD.WIDE R26, R3.reuse, 0x2, R22 ;  /* 0x00000002031a7825 */ /* 0x040fe200078e0216 */
[----:B------:R-:W-:Y:S02]  /*5630*/  ISETP.GE.AND P1, PT, R0, UR7, PT ;  /* 0x0000000700007c0c */ /* 0x000fe4000bf26270 */
[----:B--2---:R-:W-:Y:S01]  /*5640*/  PRMT R31, R12, 0x7632, R31 ;  /* 0x000076320c1f7816 */ /* 0x004fe2000000001f */
[----:B------:R-:W-:Y:S01]  /*5650*/  VIADD R3, R3, UR9 ;  /* 0x0000000903037c36 */ /* 0x000fe20008000000 */
[----:B------:R0:W-:Y:S01]  /*5660*/  @P5 STG.E.U16 desc[UR22][R24.64], R29 ;  /* 0x0000001d18005986 */ /* 0x0001e2000c101516 */
[----:B------:R-:W-:-:S03]  /*5670*/  VIADD R0, R2, 0xe ;  /* 0x0000000e02007836 */ /* 0x000fc60000000000 */
[----:B------:R1:W-:Y:S01]  /*5680*/  @P3 STG.E.U16 desc[UR22][R26.64], R31 ;  /* 0x0000001f1a003986 */ /* 0x0003e2000c101516 */
[----:B------:R-:W-:Y:S02]  /*5690*/  ISETP.LT.AND P3, PT, R68, UR6, !P2 ;  /* 0x0000000644007c0c */ /* 0x000fe4000d761270 */
[----:B------:R-:W-:Y:S02]  /*56a0*/  ISETP.LT.AND P2, PT, R182, UR6, !P2 ;  /* 0x00000006b6007c0c */ /* 0x000fe4000d741270 */
[----:B------:R-:W-:Y:S01]  /*56b0*/  ISETP.GE.AND P5, PT, R0, UR7, PT ;  /* 0x0000000700007c0c */ /* 0x000fe2000bfa6270 */
[----:B------:R-:W-:Y:S02]  /*56c0*/  VIADD R0, R2, 0xf ;  /* 0x0000000f02007836 */ /* 0x000fe40000000000 */
[----:B0-----:R-:W-:-:S04]  /*56d0*/  IMAD.WIDE R28, R3, 0x2, R20 ;  /* 0x00000002031c7825 */ /* 0x001fc800078e0214 */
[C---:B-1----:R-:W-:Y:S01]  /*56e0*/  IMAD.WIDE R30, R3.reuse, 0x2, R22 ;  /* 0x00000002031e7825 */ /* 0x042fe200078e0216 */
[----:B------:R-:W-:Y:S01]  /*56f0*/  @P4 STG.E.U16 desc[UR22][R28.64], R17 ;  /* 0x000000111c004986 */ /* 0x000fe2000c101516 */
[----:B------:R-:W-:Y:S02]  /*5700*/  ISETP.GE.AND P4, PT, R0, UR7, PT ;  /* 0x0000000700007c0c */ /* 0x000fe4000bf86270 */
[----:B------:R-:W-:Y:S01]  /*5710*/  VIADD R3, R3, UR9 ;  /* 0x0000000903037c36 */ /* 0x000fe20008000000 */
[----:B------:R0:W-:Y:S01]  /*5720*/  @P0 STG.E.U16 desc[UR22][R30.64], R13 ;  /* 0x0000000d1e000986 */ /* 0x0001e2000c101516 */
[----:B------:R-:W-:Y:S01]  /*5730*/  ISETP.LT.AND P0, PT, R68, UR6, !P6 ;  /* 0x0000000644007c0c */ /* 0x000fe2000f701270 */
[----:B------:R-:W-:Y:S01]  /*5740*/  VIADD R0, R2, 0x10 ;  /* 0x0000001002007836 */ /* 0x000fe20000000000 */
[----:B------:R-:W-:Y:S01]  /*5750*/  ISETP.LT.AND P6, PT, R182, UR6, !P6 ;  /* 0x00000006b6007c0c */ /* 0x000fe2000f7c1270 */
[----:B------:R-:W-:-:S04]  /*5760*/  IMAD.WIDE R24, R3, 0x2, R20 ;  /* 0x0000000203187825 */ /* 0x000fc800078e0214 */
[----:B------:R-:W-:Y:S01]  /*5770*/  IMAD.WIDE R26, R3, 0x2, R22 ;  /* 0x00000002031a7825 */ /* 0x000fe200078e0216 */
[----:B------:R1:W-:Y:S01]  /*5780*/  @P3 STG.E.U16 desc[UR22][R24.64], R32 ;  /* 0x0000002018003986 */ /* 0x0003e2000c101516 */
[----:B------:R-:W-:Y:S02]  /*5790*/  ISETP.GE.AND P3, PT, R0, UR7, PT ;  /* 0x0000000700007c0c */ /* 0x000fe4000bf66270 */
[----:B0-----:R-:W-:Y:S01]  /*57a0*/  PRMT R31, R13, 0x7632, R31 ;  /* 0x000076320d1f7816 */ /* 0x001fe2000000001f */
[----:B------:R-:W-:Y:S02]  /*57b0*/  VIADD R3, R3, UR9 ;  /* 0x0000000903037c36 */ /* 0x000fe40008000000 */
[----:B------:R-:W-:Y:S02]  /*57c0*/  VIADD R0, R2, 0x11 ;  /* 0x0000001102007836 */ /* 0x000fe40000000000 */
[----:B------:R-:W-:Y:S01]  /*57d0*/  @P2 STG.E.U16 desc[UR22][R26.64], R31 ;  /* 0x0000001f1a002986 */ /* 0x000fe2000c101516 */
[----:B------:R-:W-:Y:S01]  /*57e0*/  IMAD.WIDE R12, R3, 0x2, R20 ;  /* 0x00000002030c7825 */ /* 0x000fe200078e0214 */
[----:B------:R-:W-:-:S02]  /*57f0*/  ISETP.LT.AND P2, PT, R68, UR6, !P1 ;  /* 0x0000000644007c0c */ /* 0x000fc4000cf41270 */
[----:B------:R-:W-:Y:S01]  /*5800*/  ISETP.LT.AND P1, PT, R182, UR6, !P1 ;  /* 0x00000006b6007c0c */ /* 0x000fe2000cf21270 */
[C---:B------:R-:W-:Y:S01]  /*5810*/  IMAD.WIDE R16, R3.reuse, 0x2, R22 ;  /* 0x0000000203107825 */ /* 0x040fe200078e0216 */
[----:B------:R0:W-:Y:S01]  /*5820*/  @P0 STG.E.U16 desc[UR22][R12.64], R18 ;  /* 0x000000120c000986 */ /* 0x0001e2000c101516 */
[----:B------:R-:W-:Y:S02]  /*5830*/  ISETP.GE.AND P0, PT, R0, UR7, PT ;  /* 0x0000000700007c0c */ /* 0x000fe4000bf06270 */
[----:B------:R-:W-:Y:S01]  /*5840*/  VIADD R29, R3, UR9 ;  /* 0x00000009031d7c36 */ /* 0x000fe20008000000 */
[----:B------:R2:W-:Y:S01]  /*5850*/  @P6 STG.E.U16 desc[UR22][R16.64], R14 ;  /* 0x0000000e10006986 */ /* 0x0005e2000c101516 */
[----:B------:R-:W-:Y:S01]  /*5860*/  ISETP.LT.AND P6, PT, R68, UR6, !P5 ;  /* 0x0000000644007c0c */ /* 0x000fe2000efc1270 */
[----:B------:R-:W-:Y:S01]  /*5870*/  VIADD R0, R2, 0x13 ;  /* 0x0000001302007836 */ /* 0x000fe20000000000 */
[----:B------:R-:W-:Y:S01]  /*5880*/  ISETP.LT.AND P5, PT, R182, UR6, !P5 ;  /* 0x00000006b6007c0c */ /* 0x000fe2000efa1270 */
[----:B-1----:R-:W-:Y:S01]  /*5890*/  IMAD.WIDE R24, R29, 0x2, R20 ;  /* 0x000000021d187825 */ /* 0x002fe200078e0214 */
[----:B0-----:R-:W-:-:S03]  /*58a0*/  PRMT R13, R18, 0x7632, R13 ;  /* 0x00007632120d7816 */ /* 0x001fc6000000000d */
[----:B------:R-:W-:Y:S02]  /*58b0*/  VIADD R3, R29, UR9 ;  /* 0x000000091d037c36 */ /* 0x000fe40008000000 */
[----:B------:R-:W-:Y:S01]  /*58c0*/  VIADD R18, R2, 0x12 ;  /* 0x0000001202127836 */ /* 0x000fe20000000000 */
[----:B--2---:R-:W-:Y:S01]  /*58d0*/  PRMT R17, R14, 0x7632, R17 ;  /* 0x000076320e117816 */ /* 0x004fe20000000011 */
[----:B------:R0:W-:Y:S01]  /*58e0*/  @P2 STG.E.U16 desc[UR22][R24.64], R13 ;  /* 0x0000000d18002986 */ /* 0x0001e2000c101516 */
[----:B------:R-:W-:Y:S02]  /*58f0*/  IMAD.WIDE R26, R3, 0x2, R20 ;  /* 0x00000002031a7825 */ /* 0x000fe400078e0214 */
[----:B------:R-:W-:Y:S02]  /*5900*/  ISETP.GE.AND P2, PT, R18, UR7, PT ;  /* 0x0000000712007c0c */ /* 0x000fe4000bf46270 */
[----:B0-----:R-:W-:Y:S01]  /*5910*/  IMAD.WIDE R12, R29, 0x2, R22 ;  /* 0x000000021d0c7825 */ /* 0x001fe200078e0216 */
[----:B------:R-:W-:-:S03]  /*5920*/  PRMT R24, R19, 0x7632, R24 ;  /* 0x0000763213187816 */ /* 0x000fc60000000018 */
        /* <DEDUP_REMOVED lines=8> */
[----:B------:R4:W-:Y:S01]  /*59b0*/  @P5 STG.E.U16 desc[UR22][R28.64], R15 ;  /* 0x0000000f1c005986 */ /* 0x0009e2000c101516 */
[----:B------:R-:W-:Y:S01]  /*59c0*/  ISETP.LT.AND P5, PT, R68, UR6, !P4 ;  /* 0x0000000644007c0c */ /* 0x000fe2000e7a1270 */
[C---:B------:R-:W-:Y:S01]  /*59d0*/  VIADD R25, R3.reuse, UR9 ;  /* 0x0000000903197c36 */ /* 0x040fe20008000000 */
[----:B------:R-:W-:Y:S01]  /*59e0*/  ISETP.LT.AND P4, PT, R182, UR6, !P4 ;  /* 0x00000006b6007c0c */ /* 0x000fe2000e781270 */
[----:B0-----:R-:W-:Y:S01]  /*59f0*/  IMAD.WIDE R12, R3, 0x2, R20 ;  /* 0x00000002030c7825 */ /* 0x001fe200078e0214 */
[----:B-1----:R-:W-:-:S03]  /*5a00*/  PRMT R27, R15, 0x7632, R27 ;  /* 0x000076320f1b7816 */ /* 0x002fc6000000001b */
[----:B------:R-:W-:Y:S01]  /*5a10*/  IMAD.WIDE R16, R25, 0x2, R20 ;  /* 0x0000000219107825 */ /* 0x000fe200078e0214 */
[----:B----4-:R-:W-:-:S03]  /*5a20*/  PRMT R28, R5, 0x7632, R28 ;  /* 0x00007632051c7816 */ /* 0x010fc6000000001c */
[--C-:B------:R-:W-:Y:S02]  /*5a30*/  IMAD.WIDE R14, R3, 0x2, R22.reuse ;  /* 0x00000002030e7825 */ /* 0x100fe400078e0216 */
[----:B------:R0:W-:Y:S01]  /*5a40*/  @P5 STG.E.U16 desc[UR22][R12.64], R24 ;  /* 0x000000180c005986 */ /* 0x0001e2000c101516 */
[----:B------:R-:W-:Y:S01]  /*5a50*/  ISETP.GE.AND P5, PT, R0, UR7, PT ;  /* 0x0000000700007c0c */ /* 0x000fe2000bfa6270 */
[C---:B------:R-:W-:Y:S02]  /*5a60*/  IMAD.WIDE R18, R25.reuse, 0x2, R22 ;  /* 0x0000000219127825 */ /* 0x040fe400078e0216 */
[----:B------:R1:W-:Y:S01]  /*5a70*/  @P4 STG.E.U16 desc[UR22][R14.64], R27 ;  /* 0x0000001b0e004986 */ /* 0x0003e2000c101516 */
[----:B------:R-:W-:Y:S01]  /*5a80*/  ISETP.LT.AND P4, PT, R68, UR6, !P2 ;  /* 0x0000000644007c0c */ /* 0x000fe2000d781270 */
[----:B------:R-:W-:Y:S02]  /*5a90*/  VIADD R25, R25, UR9 ;  /* 0x0000000919197c36 */ /* 0x000fe40008000000 */
[----:B------:R2:W-:Y:S01]  /*5aa0*/  @P6 STG.E.U16 desc[UR22][R16.64], R8 ;  /* 0x0000000810006986 */ /* 0x0005e2000c101516 */
[----:B------:R-:W-:Y:S01]  /*5ab0*/  ISETP.LT.AND P6, PT, R182, UR6, !P2 ;  /* 0x00000006b6007c0c */ /* 0x000fe2000d7c1270 */
[----:B------:R-:W-:-:S02]  /*5ac0*/  VIADD R0, R2, 0x15 ;  /* 0x0000001502007836 */ /* 0x000fc40000000000 */
[----:B------:R3:W-:Y:S01]  /*5ad0*/  @P3 STG.E.U16 desc[UR22][R18.64], R4 ;  /* 0x0000000412003986 */ /* 0x0007e2000c101516 */
[----:B------:R-:W-:Y:S01]  /*5ae0*/  ISETP.LT.AND P3, PT, R68, UR6, !P0 ;  /* 0x0000000644007c0c */ /* 0x000fe2000c761270 */
[C---:B0-----:R-:W-:Y:S01]  /*5af0*/  IMAD.WIDE R12, R25.reuse, 0x2, R20 ;  /* 0x00000002190c7825 */ /* 0x041fe200078e0214 */
[----:B------:R-:W-:Y:S02]  /*5b00*/  ISETP.LT.AND P0, PT, R182, UR6, !P0 ;  /* 0x00000006b6007c0c */ /* 0x000fe4000c701270 */
[----:B------:R-:W-:Y:S01]  /*5b10*/  ISETP.GE.AND P2, PT, R0, UR7, PT ;  /* 0x0000000700007c0c */ /* 0x000fe2000bf46270 */
[----:B-1----:R-:W-:Y:S01]  /*5b20*/  IMAD.WIDE R14, R25, 0x2, R22 ;  /* 0x00000002190e7825 */ /* 0x002fe200078e0216 */
[----:B--2---:R-:W-:-:S03]  /*5b30*/  PRMT R17, R8, 0x7632, R17 ;  /* 0x0000763208117816 */ /* 0x004fc60000000011 */
[----:B------:R-:W-:Y:S01]  /*5b40*/  VIADD R3, R25, UR9 ;  /* 0x0000000919037c36 */ /* 0x000fe20008000000 */
[----:B------:R-:W-:Y:S01]  /*5b50*/  PRMT R8, R9, 0x7632, R8 ;  /* 0x0000763209087816 */ /* 0x000fe20000000008 */
[----:B------:R-:W-:Y:S01]  /*5b60*/  VIADD R0, R2, 0x18 ;  /* 0x0000001802007836 */ /* 0x000fe20000000000 */
[----:B---3--:R-:W-:Y:S01]  /*5b70*/  PRMT R19, R4, 0x7632, R19 ;  /* 0x0000763204137816 */ /* 0x008fe20000000013 */
[----:B------:R0:W-:Y:S01]  /*5b80*/  @P3 STG.E.U16 desc[UR22][R12.64], R17 ;  /* 0x000000110c003986 */ /* 0x0001e2000c101516 */
[----:B------:R-:W-:-:S03]  /*5b90*/  VIADD R4, R2, 0x16 ;  /* 0x0000001602047836 */ /* 0x000fc60000000000 */
[----:B------:R1:W-:Y:S01]  /*5ba0*/  @P0 STG.E.U16 desc[UR22][R14.64], R19 ;  /* 0x000000130e000986 */ /* 0x0003e2000c101516 */
[----:B------:R-:W-:Y:S02]  /*5bb0*/  ISETP.LT.AND P0, PT, R68, UR6, !P1 ;  /* 0x0000000644007c0c */ /* 0x000fe4000cf01270 */
[----:B------:R-:W-:Y:S01]  /*5bc0*/  ISETP.LT.AND P1, PT, R182, UR6, !P1 ;  /* 0x00000006b6007c0c */ /* 0x000fe2000cf21270 */
[----:B------:R-:W2:Y:S01]  /*5bd0*/  LDS.128 R12, [R34] ;  /* 0x00000000220c7984 */ /* 0x000ea20000000c00 */
        /* <DEDUP_REMOVED lines=8> */
[----:B------:R-:W-:Y:S02]  /*5c60*/  ISETP.LT.AND P6, PT, R68, UR6, !P5 ;  /* 0x0000000644007c0c */ /* 0x000fe4000efc1270 */
[C---:B------:R-:W-:Y:S01]  /*5c70*/  IMAD.WIDE R24, R3.reuse, 0x2, R20 ;  /* 0x0000000203187825 */ /* 0x040fe200078e0214 */
[----:B------:R-:W-:Y:S01]  /*5c80*/  ISETP.LT.AND P5, PT, R182, UR6, !P5 ;  /* 0x00000006b6007c0c */ /* 0x000fe2000efa1270 */
[----:B------:R-:W1:Y:S02]  /*5c90*/  LDS.128 R16, [R34+0x1000] ;  /* 0x0010000022107984 */ /* 0x000e640000000c00 */
[----:B------:R-:W-:-:S02]  /*5ca0*/  IMAD.WIDE R26, R3, 0x2, R22 ;  /* 0x00000002031a7825 */ /* 0x000fc400078e0216 */
[----:B------:R3:W-:Y:S01]  /*5cb0*/  @P0 STG.E.U16 desc[UR22][R24.64], R8 ;  /* 0x0000000818000986 */ /* 0x0007e2000c101516 */
[----:B------:R-:W-:Y:S01]  /*5cc0*/  ISETP.GE.AND P0, PT, R0, UR7, PT ;  /* 0x0000000700007c0c */ /* 0x000fe2000bf06270 */
[----:B------:R-:W-:Y:S02]  /*5cd0*/  VIADD R3, R3, UR9 ;  /* 0x0000000903037c36 */ /* 0x000fe40008000000 */
[----:B------:R-:W-:Y:S01]  /*5ce0*/  @P1 STG.E.U16 desc[UR22][R26.64], R28 ;  /* 0x0000001c1a001986 */ /* 0x000fe2000c101516 */
[----:B------:R-:W-:Y:S01]  /*5cf0*/  ISETP.LT.AND P1, PT, R68, UR6, !P2 ;  /* 0x0000000644007c0c */ /* 0x000fe2000d721270 */
[----:B0-----:R-:W-:Y:S01]  /*5d00*/  IMAD.WIDE R4, R3, 0x2, R20 ;  /* 0x0000000203047825 */ /* 0x001fe200078e0214 */
[----:B------:R-:W-:-:S03]  /*5d10*/  ISETP.LT.AND P2, PT, R182, UR6, !P2 ;  /* 0x00000006b6007c0c */ /* 0x000fc6000d741270 */
[C---:B------:R-:W-:Y:S01]  /*5d20*/  VIADD R29, R3.reuse, UR9 ;  /* 0x00000009031d7c36 */ /* 0x040fe20008000000 */
[----:B------:R0:W-:Y:S01]  /*5d30*/  @P6 STG.E.U16 desc[UR22][R4.64], R10 ;  /* 0x0000000a04006986 */ /* 0x0001e2000c101516 */
[----:B---3--:R-:W-:-:S04]  /*5d40*/  IMAD.WIDE R8, R3, 0x2, R22 ;  /* 0x0000000203087825 */ /* 0x008fc800078e0216 */
[C---:B------:R-:W-:Y:S01]  /*5d50*/  IMAD.WIDE R24, R29.reuse, 0x2, R20 ;  /* 0x000000021d187825 */ /* 0x040fe200078e0214 */
[----:B------:R3:W-:Y:S01]  /*5d60*/  @P5 STG.E.U16 desc[UR22][R8.64], R6 ;  /* 0x0000000608005986 */ /* 0x0007e2000c101516 */
[----:B------:R-:W-:Y:S02]  /*5d70*/  ISETP.LT.AND P5, PT, R68, UR6, !P3 ;  /* 0x0000000644007c0c */ /* 0x000fe4000dfa1270 */
[----:B------:R-:W-:Y:S01]  /*5d80*/  ISETP.LT.AND P3, PT, R182, UR6, !P3 ;  /* 0x00000006b6007c0c */ /* 0x000fe2000df61270 */
[----:B------:R-:W-:Y:S01]  /*5d90*/  VIADD R3, R29, UR9 ;  /* 0x000000091d037c36 */ /* 0x000fe20008000000 */
[----:B0-----:R-:W-:Y:S01]  /*5da0*/  PRMT R5, R10, 0x7632, R5 ;  /* 0x000076320a057816 */ /* 0x001fe20000000005 */
[----:B------:R-:W-:Y:S02]  /*5db0*/  VIADD R0, R2, 0x19 ;  /* 0x0000001902007836 */ /* 0x000fe40000000000 */
[----:B------:R-:W-:Y:S02]  /*5dc0*/  IMAD.WIDE R26, R3, 0x2, R20 ;  /* 0x00000002031a7825 */ /* 0x000fe400078e0214 */
[----:B------:R0:W-:Y:S01]  /*5dd0*/  @P1 STG.E.U16 desc[UR22][R24.64], R5 ;  /* 0x0000000518001986 */ /* 0x0001e2000c101516 */
[----:B---3--:R-:W-:Y:S01]  /*5de0*/  PRMT R9, R6, 0x7632, R9 ;  /* 0x0000763206097816 */ /* 0x008fe20000000009 */
[----:B------:R-:W-:Y:S01]  /*5df0*/  VIADD R10, R2, 0x1a ;  /* 0x0000001a020a7836 */ /* 0x000fe20000000000 */
[----:B------:R-:W-:Y:S01]  /*5e00*/  ISETP.GE.AND P6, PT, R0, UR7, PT ;  /* 0x0000000700007c0c */ /* 0x000fe2000bfc6270 */
[----:B------:R-:W-:-:S03]  /*5e10*/  VIADD R0, R2, 0x1b ;  /* 0x0000001b02007836 */ /* 0x000fc60000000000 */
[----:B------:R-:W-:Y:S01]  /*5e20*/  ISETP.GE.AND P1, PT, R10, UR7, PT ;  /* 0x000000070a007c0c */ /* 0x000fe2000bf26270 */
        /* <DEDUP_REMOVED lines=15> */
[----:B---3--:R-:W-:-:S03]  /*5f20*/  PRMT R27, R7, 0x7632, R27 ;  /* 0x00007632071b7816 */ /* 0x008fc6000000001b */
[----:B------:R-:W-:Y:S01]  /*5f30*/  IMAD.WIDE R8, R25, 0x2, R20 ;  /* 0x0000000219087825 */ /* 0x000fe200078e0214 */
[----:B--2---:R-:W-:Y:S02]  /*5f40*/  PRMT R26, R12, 0x7632, R26 ;  /* 0x000076320c1a7816 */ /* 0x004fe4000000001a */
[----:B-1----:R-:W-:Y:S01]  /*5f50*/  PRMT R28, R16, 0x7632, R28 ;  /* 0x00007632101c7816 */ /* 0x002fe2000000001c */
[--C-:B------:R-:W-:Y:S02]  /*5f60*/  IMAD.WIDE R6, R3, 0x2, R22.reuse ;  /* 0x0000000203067825 */ /* 0x100fe400078e0216 */
[----:B------:R0:W-:Y:S01]  /*5f70*/  @P3 STG.E.U16 desc[UR22][R4.64], R24 ;  /* 0x0000001804003986 */ /* 0x0001e2000c101516 */
[----:B------:R-:W-:Y:S01]  /*5f80*/  ISETP.GE.AND P3, PT, R0, UR7, PT ;  /* 0x0000000700007c0c */ /* 0x000fe2000bf66270 */
[----:B------:R-:W-:Y:S02]  /*5f90*/  IMAD.WIDE R10, R25, 0x2, R22 ;  /* 0x00000002190a7825 */ /* 0x000fe400078e0216 */
[----:B------:R1:W-:Y:S01]  /*5fa0*/  @P4 STG.E.U16 desc[UR22][R6.64], R27 ;  /* 0x0000001b06004986 */ /* 0x0003e2000c101516 */
[----:B------:R-:W-:-:S02]  /*5fb0*/  ISETP.LT.AND P4, PT, R68, UR6, !P6 ;  /* 0x0000000644007c0c */ /* 0x000fc4000f781270 */
[----:B------:R-:W-:Y:S01]  /*5fc0*/  ISETP.LT.AND P6, PT, R182, UR6, !P6 ;  /* 0x00000006b6007c0c */ /* 0x000fe2000f7c1270 */
[----:B------:R2:W-:Y:S01]  /*5fd0*/  @P5 STG.E.U16 desc[UR22][R8.64], R12 ;  /* 0x0000000c08005986 */ /* 0x0005e2000c101516 */
[----:B------:R-:W-:Y:S01]  /*5fe0*/  VIADD R25, R25, UR9 ;  /* 0x0000000919197c36 */ /* 0x000fe20008000000 */
[----:B------:R-:W-:Y:S01]  /*5ff0*/  ISETP.LT.AND P5, PT, R68, UR6, !P1 ;  /* 0x0000000644007c0c */ /* 0x000fe2000cfa1270 */
[----:B------:R-:W-:Y:S01]  /*6000*/  VIADD R0, R2, 0x1e ;  /* 0x0000001e02007836 */ /* 0x000fe20000000000 */
[----:B------:R3:W-:Y:S01]  /*6010*/  @P0 STG.E.U16 desc[UR22][R10.64], R16 ;  /* 0x000000100a000986 */ /* 0x0007e2000c101516 */
[C---:B------:R-:W-:Y:S01]  /*6020*/  VIADD R3, R25.reuse, UR9 ;  /* 0x0000000919037c36 */ /* 0x040fe20008000000 */
[----:B------:R-:W-:Y:S01]  /*6030*/  ISETP.LT.AND P1, PT, R182, UR6, !P1 ;  /* 0x00000006b6007c0c */ /* 0x000fe2000cf21270 */
[----:B0-----:R-:W-:-:S04]  /*6040*/  IMAD.WIDE R4, R25, 0x2, R20 ;  /* 0x0000000219047825 */ /* 0x001fc800078e0214 */
[----:B-1----:R-:W-:Y:S01]  /*6050*/  IMAD.WIDE R6, R25, 0x2, R22 ;  /* 0x0000000219067825 */ /* 0x002fe200078e0216 */
[----:B------:R0:W-:Y:S01]  /*6060*/  @P4 STG.E.U16 desc[UR22][R4.64], R26 ;  /* 0x0000001a04004986 */ /* 0x0001e2000c101516 */
[----:B------:R-:W-:Y:S02]  /*6070*/  ISETP.GE.AND P4, PT, R0, UR7, PT ;  /* 0x0000000700007c0c */ /* 0x000fe4000bf86270 */
[C---:B--2---:R-:W-:Y:S01]  /*6080*/  IMAD.WIDE R8, R3.reuse, 0x2, R20 ;  /* 0x0000000203087825 */ /* 0x044fe200078e0214 */
[----:B------:R1:W-:Y:S01]  /*6090*/  @P6 STG.E.U16 desc[UR22][R6.64], R28 ;  /* 0x0000001c06006986 */ /* 0x0003e2000c101516 */
[C---:B------:R-:W-:Y:S02]  /*60a0*/  ISETP.LT.AND P6, PT, R68.reuse, UR6, !P3 ;  /* 0x0000000644007c0c */ /* 0x040fe4000dfc1270 */
[----:B---3--:R-:W-:Y:S01]  /*60b0*/  VIADD R11, R3, UR9 ;  /* 0x00000009030b7c36 */ /* 0x008fe20008000000 */
[----:B------:R2:W-:Y:S01]  /*60c0*/  @P5 STG.E.U16 desc[UR22][R8.64], R13 ;  /* 0x0000000d08005986 */ /* 0x0005e2000c101516 */
[----:B------:R-:W-:Y:S01]  /*60d0*/  ISETP.LT.AND P5, PT, R68, UR6, !P2 ;  /* 0x0000000644007c0c */ /* 0x000fe2000d7a1270 */
[----:B------:R-:W-:Y:S01]  /*60e0*/  VIADD R24, R2, 0x1d ;  /* 0x0000001d02187836 */ /* 0x000fe20000000000 */
[----:B------:R-:W-:Y:S01]  /*60f0*/  ISETP.LT.AND P2, PT, R182, UR6, !P2 ;  /* 0x00000006b6007c0c */ /* 0x000fe2000d741270 */
[----:B------:R-:W-:Y:S01]  /*6100*/  VIADD R0, R2, 0x1f ;  /* 0x0000001f02007836 */ /* 0x000fe20000000000 */
[----:B------:R-:W-:Y:S01]  /*6110*/  PRMT R10, R13, 0x7632, R10 ;  /* 0x000076320d0a7816 */ /* 0x000fe2000000000a */
[----:B------:R-:W-:Y:S01]  /*6120*/  VIADD R25, R11, UR9 ;  /* 0x000000090b197c36 */ /* 0x000fe20008000000 */
[----:B------:R-:W-:Y:S01]  /*6130*/  PRMT R12, R17, 0x7632, R12 ;  /* 0x00007632110c7816 */ /* 0x000fe2000000000c */
[----:B------:R-:W-:Y:S01]  /*6140*/  IMAD.WIDE R2, R3, 0x2, R22 ;  /* 0x0000000203027825 */ /* 0x000fe200078e0216 */
[----:B------:R-:W-:-:S02]  /*6150*/  ISETP.GE.AND P0, PT, R24, UR7, PT ;  /* 0x0000000718007c0c */ /* 0x000fc4000bf06270 */
[----:B------:R-:W-:Y:S01]  /*6160*/  ISETP.LT.AND P3, PT, R182, UR6, !P3 ;  /* 0x00000006b6007c0c */ /* 0x000fe2000df61270 */
[C---:B0-----:R-:W-:Y:S01]  /*6170*/  IMAD.WIDE R4, R11.reuse, 0x2, R20 ;  /* 0x000000020b047825 */ /* 0x041fe200078e0214 */
[----:B------:R0:W-:Y:S01]  /*6180*/  @P1 STG.E.U16 desc[UR22][R2.64], R17 ;  /* 0x0000001102001986 */ /* 0x0001e2000c101516 */
[----:B------:R-:W-:Y:S02]  /*6190*/  ISETP.GE.AND P1, PT, R0, UR7, PT ;  /* 0x0000000700007c0c */ /* 0x000fe4000bf26270 */
[----:B-1----:R-:W-:Y:S01]  /*61a0*/  IMAD.WIDE R6, R11, 0x2, R22 ;  /* 0x000000020b067825 */ /* 0x002fe200078e0216 */
[----:B------:R1:W-:Y:S01]  /*61b0*/  @P5 STG.E.U16 desc[UR22][R4.64], R10 ;  /* 0x0000000a04005986 */ /* 0x0003e2000c101516 */
[----:B------:R-:W-:Y:S02]  /*61c0*/  ISETP.LT.AND P5, PT, R68, UR6, !P4 ;  /* 0x0000000644007c0c */ /* 0x000fe4000e7a1270 */
[----:B--2---:R-:W-:Y:S01]  /*61d0*/  IMAD.WIDE R8, R25, 0x2, R20 ;  /* 0x0000000219087825 */ /* 0x004fe200078e0214 */
[----:B------:R2:W-:Y:S01]  /*61e0*/  @P2 STG.E.U16 desc[UR22][R6.64], R12 ;  /* 0x0000000c06002986 */ /* 0x0005e2000c101516 */
[----:B------:R-:W-:-:S02]  /*61f0*/  ISETP.LT.AND P4, PT, R182, UR6, !P4 ;  /* 0x00000006b6007c0c */ /* 0x000fc4000e781270 */
[C---:B------:R-:W-:Y:S01]  /*6200*/  VIADD R11, R25.reuse, UR9 ;  /* 0x00000009190b7c36 */ /* 0x040fe20008000000 */
[----:B------:R3:W-:Y:S01]  /*6210*/  @P6 STG.E.U16 desc[UR22][R8.64], R14 ;  /* 0x0000000e08006986 */ /* 0x0007e2000c101516 */
[----:B------:R-:W-:Y:S01]  /*6220*/  ISETP.LT.AND P6, PT, R68, UR6, !P0 ;  /* 0x0000000644007c0c */ /* 0x000fe2000c7c1270 */
[----:B0-----:R-:W-:Y:S01]  /*6230*/  IMAD.WIDE R2, R25, 0x2, R22 ;  /* 0x0000000219027825 */ /* 0x001fe200078e0216 */
[----:B------:R-:W-:Y:S02]  /*6240*/  ISETP.LT.AND P0, PT, R182, UR6, !P0 ;  /* 0x00000006b6007c0c */ /* 0x000fe4000c701270 */
[----:B------:R-:W-:Y:S01]  /*6250*/  ISETP.LT.AND P2, PT, R68, UR6, !P1 ;  /* 0x0000000644007c0c */ /* 0x000fe2000cf41270 */
[C---:B------:R-:W-:Y:S01]  /*6260*/  VIADD R13, R11.reuse, UR9 ;  /* 0x000000090b0d7c36 */ /* 0x040fe20008000000 */
[----:B------:R-:W-:Y:S01]  /*6270*/  ISETP.LT.AND P1, PT, R182, UR6, !P1 ;  /* 0x00000006b6007c0c */ /* 0x000fe2000cf21270 */
[----:B-1----:R-:W-:Y:S01]  /*6280*/  IMAD.WIDE R4, R11, 0x2, R20 ;  /* 0x000000020b047825 */ /* 0x002fe200078e0214 */
[----:B------:R-:W-:Y:S01]  /*6290*/  PRMT R0, R14, 0x7632, R0 ;  /* 0x000076320e007816 */ /* 0x000fe20000000000 */
[----:B------:R0:W-:Y:S01]  /*62a0*/  @P3 STG.E.U16 desc[UR22][R2.64], R18 ;  /* 0x0000001202003986 */ /* 0x0001e2000c101516 */
[----:B--2---:R-:W-:Y:S01]  /*62b0*/  PRMT R12, R18, 0x7632, R12 ;  /* 0x00007632120c7816 */ /* 0x004fe2000000000c */
[----:B------:R-:W-:-:S02]  /*62c0*/  VIADD R17, R13, UR9 ;  /* 0x000000090d117c36 */ /* 0x000fc40008000000 */
[----:B------:R-:W-:Y:S01]  /*62d0*/  IMAD.WIDE R6, R11, 0x2, R22 ;  /* 0x000000020b067825 */ /* 0x000fe200078e0216 */
[----:B------:R1:W-:Y:S03]  /*62e0*/  @P6 STG.E.U16 desc[UR22][R4.64], R0 ;  /* 0x0000000004006986 */ /* 0x0003e6000c101516 */
[C---:B---3--:R-:W-:Y:S01]  /*62f0*/  IMAD.WIDE R8, R13.reuse, 0x2, R20 ;  /* 0x000000020d087825 */ /* 0x048fe200078e0214 */
[----:B------:R2:W-:Y:S03]  /*6300*/  @P0 STG.E.U16 desc[UR22][R6.64], R12 ;  /* 0x0000000c06000986 */ /* 0x0005e6000c101516 */
[----:B------:R-:W-:Y:S01]  /*6310*/  IMAD.WIDE R10, R13, 0x2, R22 ;  /* 0x000000020d0a7825 */ /* 0x000fe200078e0216 */
[----:B0-----:R-:W-:Y:S01]  /*6320*/  PRMT R3, R15, 0x7632, R3 ;  /* 0x000076320f037816 */ /* 0x001fe20000000003 */
[----:B------:R2:W-:Y:S02]  /*6330*/  @P5 STG.E.U16 desc[UR22][R8.64], R15 ;  /* 0x0000000f08005986 */ /* 0x0005e4000c101516 */
[----:B------:R-:W-:Y:S01]  /*6340*/  IMAD.WIDE R20, R17, 0x2, R20 ;  /* 0x0000000211147825 */ /* 0x000fe200078e0214 */
[----:B-1----:R-:W-:Y:S01]  /*6350*/  PRMT R5, R19, 0x7632, R5 ;  /* 0x0000763213057816 */ /* 0x002fe20000000005 */
[----:B------:R2:W-:Y:S02]  /*6360*/  @P4 STG.E.U16 desc[UR22][R10.64], R19 ;  /* 0x000000130a004986 */ /* 0x0005e4000c101516 */
[----:B------:R-:W-:-:S02]  /*6370*/  IMAD.WIDE R22, R17, 0x2, R22 ;  /* 0x0000000211167825 */ /* 0x000fc400078e0216 */
[----:B------:R2:W-:Y:S04]  /*6380*/  @P2 STG.E.U16 desc[UR22][R20.64], R3 ;  /* 0x0000000314002986 */ /* 0x0005e8000c101516 */
[----:B------:R2:W-:Y:S01]  /*6390*/  @P1 STG.E.U16 desc[UR22][R22.64], R5 ;  /* 0x0000000516001986 */ /* 0x0005e2000c101516 */
[----:B------:R-:W-:Y:S06]  /*63a0*/  BAR.SYNC.DEFER_BLOCKING 0x0 ;  /* 0x0000000000007b1d */ /* 0x000fec0000010000 */
[----:B------:R-:W-:Y:S05]  /*63b0*/  BRA.U UP0, `(.L_x_13) ;  /* 0x0000000100a07547 */ /* 0x000fea000b800000 */
[----:B------:R-:W0:Y:S01]  /*63c0*/  S2UR UR5, SR_CgaCtaId ;  /* 0x00000000000579c3 */ /* 0x000e220000008800 */
[----:B------:R-:W-:Y:S01]  /*63d0*/  NOP ;  /* 0x0000000000007918 */ /* 0x000fe20000000000 */
[----:B------:R-:W-:Y:S01]  /*63e0*/  UMOV UR4, 0x50 ;  /* 0x0000005000047882 */ /* 0x000fe20000000000 */
[----:B------:R-:W-:Y:S02]  /*63f0*/  IMAD.U32 R0, RZ, RZ, UR8 ;  /* 0x00000008ff007e24 */ /* 0x000fe4000f8e00ff */
[----:B--2---:R-:W-:Y:S02]  /*6400*/  IMAD.MOV.U32 R3, RZ, RZ, 0xf ;  /* 0x0000000fff037424 */ /* 0x004fe400078e00ff */
[----:B------:R-:W-:Y:S01]  /*6410*/  IMAD.MOV.U32 R7, RZ, RZ, 0x1 ;  /* 0x00000001ff077424 */ /* 0x000fe200078e00ff */
[----:B------:R-:W-:-:S04]  /*6420*/  LOP3.LUT R0, R0, 0xffff, RZ, 0xc0, !PT ;  /* 0x0000ffff00007812 */ /* 0x000fc800078ec0ff */
[----:B------:R-:W-:-:S05]  /*6430*/  SHF.R.U32.HI R0, RZ, 0x5, R0 ;  /* 0x00000005ff007819 */ /* 0x000fca0000011600 */
[----:B------:R-:W-:Y:S01]  /*6440*/  VIADD R2, R0, 0x10 ;  /* 0x0000001000027836 */ /* 0x000fe20000000000 */
[----:B------:R-:W-:Y:S01]  /*6450*/  SHF.L.U32 R0, R3, R0, RZ ;  /* 0x0000000003007219 */ /* 0x000fe200000006ff */
[----:B0-----:R-:W-:-:S03]  /*6460*/  ULEA UR6, UR5, UR4, 0x18 ;  /* 0x0000000405067291 */ /* 0x001fc6000f8ec0ff */
[----:B------:R-:W-:-:S04]  /*6470*/  SHF.L.U32 R3, R7, R2, RZ ;  /* 0x0000000207037219 */ /* 0x000fc800000006ff */
[----:B------:R-:W-:Y:S02]  /*6480*/  LOP3.LUT R0, R3, R0, RZ, 0xfc, !PT ;  /* 0x0000000003007212 */ /* 0x000fe400078efcff */
[----:B------:R-:W0:Y:S02]  /*6490*/  LDS R5, [UR6] ;  /* 0x00000006ff057984 */ /* 0x000e240008000800 */
[C---:B------:R-:W-:Y:S02]  /*64a0*/  LOP3.LUT R2, R0.reuse, 0xffff, RZ, 0xc0, !PT ;  /* 0x0000ffff00027812 */ /* 0x040fe400078ec0ff */
[----:B0-----:R-:W-:-:S04]  /*64b0*/  LOP3.LUT R3, R0, 0xffff, R5, 0x80, !PT ;  /* 0x0000ffff00037812 */ /* 0x001fc800078e8005 */
[----:B------:R-:W-:-:S13]  /*64c0*/  ISETP.NE.AND P0, PT, R3, R2, PT ;  /* 0x000000020300720c */ /* 0x000fda0003f05270 */
[----:B------:R-:W-:Y:S05]  /*64d0*/  @P0 BRA `(.L_x_14) ;  /* 0x0000000000500947 */ /* 0x000fea0003800000 */
[----:B------:R-:W-:Y:S02]  /*64e0*/  SHF.R.U32.HI R5, RZ, 0x10, R5 ;  /* 0x00000010ff057819 */ /* 0x000fe40000011605 */
[----:B------:R-:W-:-:S04]  /*64f0*/  SHF.R.U32.HI R2, RZ, 0x10, R0 ;  /* 0x00000010ff027819 */ /* 0x000fc80000011600 */
[----:B------:R-:W-:-:S04]  /*6500*/  LOP3.LUT R5, R5, R2, RZ, 0xc0, !PT ;  /* 0x0000000205057212 */ /* 0x000fc800078ec0ff */
[----:B------:R-:W-:-:S13]  /*6510*/  ISETP.NE.AND P0, PT, R5, R2, PT ;  /* 0x000000020500720c */ /* 0x000fda0003f05270 */
[----:B------:R-:W-:Y:S05]  /*6520*/  @P0 BRA `(.L_x_15) ;  /* 0x0000000000300947 */ /* 0x000fea0003800000 */
[----:B------:R-:W-:Y:S01]  /*6530*/  R2UR UR4, R0 ;  /* 0x00000000000472ca */ /* 0x000fe200000e0000 */
[----:B------:R-:W-:Y:S01]  /*6540*/  VOTEU.ANY UR5, UPT, PT ;  /* 0x0000000000057886 */ /* 0x000fe200038e0100 */
[----:B------:R-:W0:Y:S01]  /*6550*/  S2R R0, SR_LANEID ;  /* 0x0000000000007919 */ /* 0x000e220000000000 */
[----:B------:R-:W-:-:S10]  /*6560*/  UFLO.U32 UR5, UR5 ;  /* 0x00000005000572bd */ /* 0x000fd400080e0000 */
[----:B------:R-:W-:-:S06]  /*6570*/  ULOP3.LUT UR4, URZ, UR4, URZ, 0x33, !UPT ;  /* 0x00000004ff047292 */ /* 0x000fcc000f8e33ff */
[----:B------:R-:W-:-:S04]  /*6580*/  IMAD.U32 R2, RZ, RZ, UR4 ;  /* 0x00000004ff027e24 */ /* 0x000fc8000f8e00ff */
[----:B------:R-:W1:Y:S02]  /*6590*/  REDUX UR7, R2 ;  /* 0x00000000020773c4 */ /* 0x000e640000000000 */
[----:B------:R3:W-:Y:S01]  /*65a0*/  UTCATOMSWS.AND URZ, UR4 ;  /* 0x0000000400ff79e3 */ /* 0x0007e20008000000 */
[----:B0-----:R-:W-:Y:S01]  /*65b0*/  ISETP.EQ.U32.AND P0, PT, R0, UR5, PT ;  /* 0x0000000500007c0c */ /* 0x001fe2000bf02070 */
[----:B-1----:R-:W-:-:S12]  /*65c0*/  IMAD.U32 R0, RZ, RZ, UR7 ;  /* 0x00000007ff007e24 */ /* 0x002fd8000f8e00ff */
[----:B------:R3:W-:Y:S01]  /*65d0*/  @P0 ATOMS.AND RZ, [UR6], R0 ;  /* 0x00000000ffff098c */ /* 0x0007e2000a800006 */
[----:B------:R-:W-:Y:S05]  /*65e0*/  BRA `(.L_x_13) ;  /* 0x0000000000147947 */ /* 0x000fea0003800000 */
.L_x_15:
[----:B------:R-:W-:-:S07]  /*65f0*/  MOV R2, 0x6610 ;  /* 0x0000661000027802 */ /* 0x000fce0000000f00 */
[----:B------:R-:W-:Y:S05]  /*6600*/  CALL.REL.NOINC `($__internal_0_$__cuda_sm10x_tcgen05_guardrail_trap_col_being_dealloced_not_returned_by_alloc) ;  /* 0x00000000002c7944 */ /* 0x000fea0003c00000 */
[----:B------:R-:W-:Y:S05]  /*6610*/  BRA `(.L_x_13) ;  /* 0x0000000000087947 */ /* 0x000fea0003800000 */
.L_x_14:
[----:B------:R-:W-:-:S07]  /*6620*/  MOV R2, 0x6640 ;  /* 0x0000664000027802 */ /* 0x000fce0000000f00 */
[----:B------:R-:W-:Y:S05]  /*6630*/  CALL.REL.NOINC `($__internal_2_$__cuda_sm10x_tcgen05_guardrail_trap_unallocated_columns_being_dealloced) ;  /* 0x0000000000387944 */ /* 0x000fea0003c00000 */
.L_x_13:
[----:B------:R-:W-:Y:S01]  /*6640*/  NOP ;  /* 0x0000000000007918 */ /* 0x000fe20000000000 */
[----:B---3--:R-:W-:Y:S05]  /*6650*/  EXIT ;  /* 0x000000000000794d */ /* 0x008fea0003800000 */
.L_x_8:
[----:B------:R-:W0:Y:S02]  /*6660*/  SYNCS.PHASECHK.TRANS64.TRYWAIT P1, [UR11], R102 ;  /* 0x00000066ff0075a7 */ /* 0x000e24000802110b */
[----:B0-----:R-:W-:Y:S05]  /*6670*/  @!P1 BRA `(.L_x_8) ;  /* 0xfffffffc00f89947 */ /* 0x001fea000383ffff */
[----:B------:R-:W-:Y:S05]  /*6680*/  BRA `(.L_x_16) ;  /* 0xffffffcc00687947 */ /* 0x000fea000383ffff */
.L_x_12:
[----:B------:R-:W1:Y:S02]  /*6690*/  SYNCS.PHASECHK.TRANS64.TRYWAIT P0, [UR11], R4 ;  /* 0x00000004ff0075a7 */ /* 0x000e64000800110b */
[----:B-1----:R-:W-:Y:S05]  /*66a0*/  @!P0 BRA `(.L_x_12) ;  /* 0xfffffffc00f88947 */ /* 0x002fea000383ffff */
[----:B------:R-:W-:Y:S05]  /*66b0*/  BRA `(.L_x_11) ;  /* 0xffffffe400087947 */ /* 0x000fea000383ffff */
        .weak           $__internal_0_$__cuda_sm10x_tcgen05_guardrail_trap_col_being_dealloced_not_returned_by_alloc
        .type           $__internal_0_$__cuda_sm10x_tcgen05_guardrail_trap_col_being_dealloced_not_returned_by_alloc,@function
        .size           $__internal_0_$__cuda_sm10x_tcgen05_guardrail_trap_col_being_dealloced_not_returned_by_alloc,($__internal_1_$__cuda_sm10x_tcgen05_guardrail_trap_phase_invalid_during_alloc - $__internal_0_$__cuda_sm10x_tcgen05_guardrail_trap_col_being_dealloced_not_returned_by_alloc)
$__internal_0_$__cuda_sm10x_tcgen05_guardrail_trap_col_being_dealloced_not_returned_by_alloc:
[----:B------:R-:W-:Y:S05]  /*66c0*/  BPT.TRAP 0x1 ;  /* 0x000000040000795c */ /* 0x000fea0000300000 */
[----:B------:R-:W-:-:S04]  /*66d0*/  IMAD.MOV.U32 R3, RZ, RZ, 0x0 ;  /* 0x00000000ff037424 */ /* 0x000fc800078e00ff */
[----:B------:R-:W-:Y:S05]  /*66e0*/  RET.REL.NODEC R2 `(matmul_kernel) ;  /* 0xffffff9802447950 */ /* 0x000fea0003c3ffff */
        .weak           $__internal_1_$__cuda_sm10x_tcgen05_guardrail_trap_phase_invalid_during_alloc
        .type           $__internal_1_$__cuda_sm10x_tcgen05_guardrail_trap_phase_invalid_during_alloc,@function
        .size           $__internal_1_$__cuda_sm10x_tcgen05_guardrail_trap_phase_invalid_during_alloc,($__internal_2_$__cuda_sm10x_tcgen05_guardrail_trap_unallocated_columns_being_dealloced - $__internal_1_$__cuda_sm10x_tcgen05_guardrail_trap_phase_invalid_during_alloc)
$__internal_1_$__cuda_sm10x_tcgen05_guardrail_trap_phase_invalid_during_alloc:
[----:B------:R-:W-:Y:S05]  /*66f0*/  BPT.TRAP 0x1 ;  /* 0x000000040000795c */ /* 0x000fea0000300000 */
[----:B------:R-:W-:-:S04]  /*6700*/  IMAD.MOV.U32 R3, RZ, RZ, 0x0 ;  /* 0x00000000ff037424 */ /* 0x000fc800078e00ff */
[----:B------:R-:W-:Y:S05]  /*6710*/  RET.REL.NODEC R2 `(matmul_kernel) ;  /* 0xffffff9802387950 */ /* 0x000fea0003c3ffff */
        .weak           $__internal_2_$__cuda_sm10x_tcgen05_guardrail_trap_unallocated_columns_being_dealloced
        .type           $__internal_2_$__cuda_sm10x_tcgen05_guardrail_trap_unallocated_columns_being_dealloced,@function
        .size           $__internal_2_$__cuda_sm10x_tcgen05_guardrail_trap_unallocated_columns_being_dealloced,(.L_x_20 - $__internal_2_$__cuda_sm10x_tcgen05_guardrail_trap_unallocated_columns_being_dealloced)
$__internal_2_$__cuda_sm10x_tcgen05_guardrail_trap_unallocated_columns_being_dealloced:
[----:B------:R-:W-:Y:S05]  /*6720*/  BPT.TRAP 0x1 ;  /* 0x000000040000795c */ /* 0x000fea0000300000 */
[----:B------:R-:W-:-:S04]  /*6730*/  IMAD.MOV.U32 R3, RZ, RZ, 0x0 ;  /* 0x00000000ff037424 */ /* 0x000fc800078e00ff */
[----:B------:R-:W-:Y:S05]  /*6740*/  RET.REL.NODEC R2 `(matmul_kernel) ;  /* 0xffffff98022c7950 */ /* 0x000fea0003c3ffff */
.L_x_17:
[----:B------:R-:W-:-:S00]  /*6750*/  BRA `(.L_x_17) ;  /* 0xfffffffc00fc7947 */ /* 0x000fc0000383ffff */
[----:B------:R-:W-:-:S00]  /*6760*/  NOP ;  /* 0x0000000000007918 */ /* 0x000fc00000000000 */
        /* <DEDUP_REMOVED lines=9> */
.L_x_20:


//--------------------- .nv.shared.matmul_kernel  --------------------------
	.section	.nv.shared.matmul_kernel,"aw",@nobits
	.sectionflags	@""
	.align	16
	.zero		1024


//--------------------- .nv.shared.reserved.0     --------------------------
	.section	.nv.shared.reserved.0,"aw",@nobits
	.align	8
	.weak		__nv_reservedSMEM_offset_0_alias
	.size		__nv_reservedSMEM_offset_0_alias, 0, 64
	.other		__nv_reservedSMEM_offset_0_alias,@"STO_CUDA_RESERVED_SHARED STV_DEFAULT"
__nv_reservedSMEM_offset_0_alias:
	.zero		0
.nv.shared.reserved.0:
	.zero		64
	.weak		__nv_reservedSMEM_allocation_phase
	.type		__nv_reservedSMEM_allocation_phase,@object
	.size		__nv_reservedSMEM_allocation_phase,(.L_0 - __nv_reservedSMEM_allocation_phase)
__nv_reservedSMEM_allocation_phase:
	.zero		1
.L_0:
	.zero		7
	.weak		__nv_reservedSMEM_devtool_atexit_pc
	.type		__nv_reservedSMEM_devtool_atexit_pc,@object
	.size		__nv_reservedSMEM_devtool_atexit_pc,(__nv_reservedSMEM_allocation_mask - __nv_reservedSMEM_devtool_atexit_pc)
__nv_reservedSMEM_devtool_atexit_pc:
	.zero		8
	.weak		__nv_reservedSMEM_allocation_mask
	.type		__nv_reservedSMEM_allocation_mask,@object
	.size		__nv_reservedSMEM_allocation_mask,(.L_2 - __nv_reservedSMEM_allocation_mask)
__nv_reservedSMEM_allocation_mask:
	.zero		4
.L_2:


//--------------------- .nv.constant0.matmul_kernel --------------------------
	.section	.nv.constant0.matmul_kernel,"a",@progbits
	.sectionflags	@""
	.align	4
.nv.constant0.matmul_kernel:
	.zero		976


//--------------------- SYMBOLS --------------------------

	.type		.nv.reservedSmem.offset0,@object
	.size		.nv.reservedSmem.offset0,0x4
	.type		.nv.reservedSmem.cap,@object
	.size		.nv.reservedSmem.cap,0x4
